	.target	sm_100a

	.elftype	@"ET_EXEC"


//--------------------- .note.nv.tkinfo           --------------------------
	.section	.note.nv.tkinfo,"",@"SHT_NOTE"
	.sectionflags	@"SHF_NOTE_NV_TKINFO"
	.tkinfo
        /*0018*/ 	.word	0x00000002
        /*0030*/ 	.string	""
        /*0030*/ 	.string	"ptxas"
        /*0030*/ 	.string	"Cuda compilation tools, release 13.0, V13.0.88"
        /*0030*/ 	.string	"Build cuda_13.0.r13.0/compiler.36424714_0"
        /*0030*/ 	.string	"-arch sm_100a -m 64 "



//--------------------- .note.nv.cuinfo           --------------------------
	.section	.note.nv.cuinfo,"",@"SHT_NOTE"
	.sectionflags	@"SHF_NOTE_NV_CUINFO"
        /*0018*/ 	.short	0x0002
        /*001a*/ 	.short	0x0064
        /*001c*/ 	.short	0x0082
	.zero		2


//--------------------- .nv.info                  --------------------------
	.section	.nv.info,"",@"SHT_CUDA_INFO"
	.align	4


	//----- nvinfo : EIATTR_REGCOUNT
	.align		4
        /*0000*/ 	.byte	0x04, 0x2f
        /*0002*/ 	.short	(.L_19 - .L_18)
	.align		4
.L_18:
        /*0004*/ 	.word	index@(_ZN7cutlass13device_kernelINS_4gemm6kernel13GemmUniversalIN4cute5tupleIJiiiiEEENS1_10collective13CollectiveMmaINS1_35MainloopSm100TmaUmmaWarpSpecializedILi18ELi2ELi4ENS5_IJNS4_1CILi4EEENSA_ILi2EEENSA_ILi1EEEEEEEENS5_IJNSA_ILi128EEENSA_ILi64EEESG_EEEaNS5_IJlSD_lEEEaSJ_NS4_8TiledMMAINS4_8MMA_AtomIJNS4_21SM100_MMA_S8_2x1SM_SSIaaiLi128ELi64ELNS4_4UMMA5MajorE0ELSO_0ELNSN_8SaturateE0EEEEEENS4_6LayoutINS5_IJSD_SD_SD_EEENS5_IJNSA_ILi0EEESU_SU_EEEEENS5_IJNS4_10UnderscoreESX_SX_EEEEENS4_28SM100_TMA_2SM_LOAD_MULTICASTENS4_14ComposedLayoutINS4_7SwizzleILi3ELi4ELi3EEENS4_18smem_ptr_flag_bitsILi8EEENSS_INS5_IJNSA_ILi8EEESG_EEENS5_IJSG_SD_EEEEEEEvNS4_8identityES10_S1A_vS1B_EENS_8epilogue10collective18CollectiveEpilogueINS1D_23Sm100TmaWarpSpecializedILi1ELi1ELi32ELb0ELb0EEEJNS5_IJSH_SH_SG_EEENS5_IJNSS_ISH_SD_EES1J_EEEaSJ_aSJ_NS1D_6fusion15FusionCallbacksIS1H_NS1L_17LinearCombinationIaiaiLNS_15FloatRoundStyleE2EEES1I_S1K_JEEENS4_5SM1004TMEM4LOAD26SM100_TMEM_LOAD_32dp32b32xENS4_13SM90_TMA_LOADENS11_INS12_ILi2ELi4ELi3EEES15_NSS_INS5_IJS16_SH_EEENS5_IJSH_SD_EEEEEEENS4_39AutoVectorizingCopyWithAssumedAlignmentILi128EEENS4_14SM90_TMA_STOREES20_S22_S22_EEEvvEEEEvNT_6ParamsE)
        /*0008*/ 	.word	0x0000005b


	//----- nvinfo : EIATTR_FRAME_SIZE
	.align		4
.L_19:
        /*000c*/ 	.byte	0x04, 0x11
        /*000e*/ 	.short	(.L_21 - .L_20)
	.align		4
.L_20:
        /*0010*/ 	.word	index@($__internal_2_$__cuda_sm10x_tcgen05_guardrail_trap_unallocated_columns_being_dealloced)
        /*0014*/ 	.word	0x00000000


	//----- nvinfo : EIATTR_FRAME_SIZE
	.align		4
.L_21:
        /*0018*/ 	.byte	0x04, 0x11
        /*001a*/ 	.short	(.L_23 - .L_22)
	.align		4
.L_22:
        /*001c*/ 	.word	index@($__internal_1_$__cuda_sm10x_tcgen05_guardrail_trap_phase_invalid_during_alloc)
        /*0020*/ 	.word	0x00000000


	//----- nvinfo : EIATTR_FRAME_SIZE
	.align		4
.L_23:
        /*0024*/ 	.byte	0x04, 0x11
        /*0026*/ 	.short	(.L_25 - .L_24)
	.align		4
.L_24:
        /*0028*/ 	.word	index@($__internal_0_$__cuda_sm10x_tcgen05_guardrail_trap_col_being_dealloced_not_returned_by_alloc)
        /*002c*/ 	.word	0x00000000


	//----- nvinfo : EIATTR_FRAME_SIZE
	.align		4
.L_25:
        /*0030*/ 	.byte	0x04, 0x11
        /*0032*/ 	.short	(.L_27 - .L_26)
	.align		4
.L_26:
        /*0034*/ 	.word	index@(_ZN7cutlass13device_kernelINS_4gemm6kernel13GemmUniversalIN4cute5tupleIJiiiiEEENS1_10collective13CollectiveMmaINS1_35MainloopSm100TmaUmmaWarpSpecializedILi18ELi2ELi4ENS5_IJNS4_1CILi4EEENSA_ILi2EEENSA_ILi1EEEEEEEENS5_IJNSA_ILi128EEENSA_ILi64EEESG_EEEaNS5_IJlSD_lEEEaSJ_NS4_8TiledMMAINS4_8MMA_AtomIJNS4_21SM100_MMA_S8_2x1SM_SSIaaiLi128ELi64ELNS4_4UMMA5MajorE0ELSO_0ELNSN_8SaturateE0EEEEEENS4_6LayoutINS5_IJSD_SD_SD_EEENS5_IJNSA_ILi0EEESU_SU_EEEEENS5_IJNS4_10UnderscoreESX_SX_EEEEENS4_28SM100_TMA_2SM_LOAD_MULTICASTENS4_14ComposedLayoutINS4_7SwizzleILi3ELi4ELi3EEENS4_18smem_ptr_flag_bitsILi8EEENSS_INS5_IJNSA_ILi8EEESG_EEENS5_IJSG_SD_EEEEEEEvNS4_8identityES10_S1A_vS1B_EENS_8epilogue10collective18CollectiveEpilogueINS1D_23Sm100TmaWarpSpecializedILi1ELi1ELi32ELb0ELb0EEEJNS5_IJSH_SH_SG_EEENS5_IJNSS_ISH_SD_EES1J_EEEaSJ_aSJ_NS1D_6fusion15FusionCallbacksIS1H_NS1L_17LinearCombinationIaiaiLNS_15FloatRoundStyleE2EEES1I_S1K_JEEENS4_5SM1004TMEM4LOAD26SM100_TMEM_LOAD_32dp32b32xENS4_13SM90_TMA_LOADENS11_INS12_ILi2ELi4ELi3EEES15_NSS_INS5_IJS16_SH_EEENS5_IJSH_SD_EEEEEEENS4_39AutoVectorizingCopyWithAssumedAlignmentILi128EEENS4_14SM90_TMA_STOREES20_S22_S22_EEEvvEEEEvNT_6ParamsE)
        /*0038*/ 	.word	0x00000000


	//----- nvinfo : EIATTR_MIN_STACK_SIZE
	.align		4
.L_27:
        /*003c*/ 	.byte	0x04, 0x12
        /*003e*/ 	.short	(.L_29 - .L_28)
	.align		4
.L_28:
        /*0040*/ 	.word	index@(_ZN7cutlass13device_kernelINS_4gemm6kernel13GemmUniversalIN4cute5tupleIJiiiiEEENS1_10collective13CollectiveMmaINS1_35MainloopSm100TmaUmmaWarpSpecializedILi18ELi2ELi4ENS5_IJNS4_1CILi4EEENSA_ILi2EEENSA_ILi1EEEEEEEENS5_IJNSA_ILi128EEENSA_ILi64EEESG_EEEaNS5_IJlSD_lEEEaSJ_NS4_8TiledMMAINS4_8MMA_AtomIJNS4_21SM100_MMA_S8_2x1SM_SSIaaiLi128ELi64ELNS4_4UMMA5MajorE0ELSO_0ELNSN_8SaturateE0EEEEEENS4_6LayoutINS5_IJSD_SD_SD_EEENS5_IJNSA_ILi0EEESU_SU_EEEEENS5_IJNS4_10UnderscoreESX_SX_EEEEENS4_28SM100_TMA_2SM_LOAD_MULTICASTENS4_14ComposedLayoutINS4_7SwizzleILi3ELi4ELi3EEENS4_18smem_ptr_flag_bitsILi8EEENSS_INS5_IJNSA_ILi8EEESG_EEENS5_IJSG_SD_EEEEEEEvNS4_8identityES10_S1A_vS1B_EENS_8epilogue10collective18CollectiveEpilogueINS1D_23Sm100TmaWarpSpecializedILi1ELi1ELi32ELb0ELb0EEEJNS5_IJSH_SH_SG_EEENS5_IJNSS_ISH_SD_EES1J_EEEaSJ_aSJ_NS1D_6fusion15FusionCallbacksIS1H_NS1L_17LinearCombinationIaiaiLNS_15FloatRoundStyleE2EEES1I_S1K_JEEENS4_5SM1004TMEM4LOAD26SM100_TMEM_LOAD_32dp32b32xENS4_13SM90_TMA_LOADENS11_INS12_ILi2ELi4ELi3EEES15_NSS_INS5_IJS16_SH_EEENS5_IJSH_SD_EEEEEEENS4_39AutoVectorizingCopyWithAssumedAlignmentILi128EEENS4_14SM90_TMA_STOREES20_S22_S22_EEEvvEEEEvNT_6ParamsE)
        /*0044*/ 	.word	0x00000000
.L_29:


//--------------------- .nv.compat                --------------------------
	.section	.nv.compat,"",@"SHT_CUDA_COMPAT_INFO"
	.align	4
        /*0000*/ 	.byte	0x02, 0x09, 0x01, 0x00, 0x02, 0x02, 0x03, 0x00, 0x02, 0x05, 0x06, 0x00, 0x03, 0x07, 0x01, 0x01
        /*0010*/ 	.byte	0x02, 0x03, 0x01, 0x00, 0x02, 0x06, 0x01, 0x00, 0x04, 0x0b, 0x08, 0x00, 0x01, 0x00, 0x00, 0x00
        /*0020*/ 	.byte	0x00, 0x00, 0x00, 0x00


//--------------------- .nv.info._ZN7cutlass13device_kernelINS_4gemm6kernel13GemmUniversalIN4cute5tupleIJiiiiEEENS1_10collective13CollectiveMmaINS1_35MainloopSm100TmaUmmaWarpSpecializedILi18ELi2ELi4ENS5_IJNS4_1CILi4EEENSA_ILi2EEENSA_ILi1EEEEEEEENS5_IJNSA_ILi128EEENSA_ILi64EEESG_EEEaNS5_IJlSD_lEEEaSJ_NS4_8TiledMMAINS4_8MMA_AtomIJNS4_21SM100_MMA_S8_2x1SM_SSIaaiLi128ELi64ELNS4_4UMMA5MajorE0ELSO_0ELNSN_8SaturateE0EEEEEENS4_6LayoutINS5_IJSD_SD_SD_EEENS5_IJNSA_ILi0EEESU_SU_EEEEENS5_IJNS4_10UnderscoreESX_SX_EEEEENS4_28SM100_TMA_2SM_LOAD_MULTICASTENS4_14ComposedLayoutINS4_7SwizzleILi3ELi4ELi3EEENS4_18smem_ptr_flag_bitsILi8EEENSS_INS5_IJNSA_ILi8EEESG_EEENS5_IJSG_SD_EEEEEEEvNS4_8identityES10_S1A_vS1B_EENS_8epilogue10collective18CollectiveEpilogueINS1D_23Sm100TmaWarpSpecializedILi1ELi1ELi32ELb0ELb0EEEJNS5_IJSH_SH_SG_EEENS5_IJNSS_ISH_SD_EES1J_EEEaSJ_aSJ_NS1D_6fusion15FusionCallbacksIS1H_NS1L_17LinearCombinationIaiaiLNS_15FloatRoundStyleE2EEES1I_S1K_JEEENS4_5SM1004TMEM4LOAD26SM100_TMEM_LOAD_32dp32b32xENS4_13SM90_TMA_LOADENS11_INS12_ILi2ELi4ELi3EEES15_NSS_INS5_IJS16_SH_EEENS5_IJSH_SD_EEEEEEENS4_39AutoVectorizingCopyWithAssumedAlignmentILi128EEENS4_14SM90_TMA_STOREES20_S22_S22_EEEvvEEEEvNT_6ParamsE --------------------------
	.section	.nv.info._ZN7cutlass13device_kernelINS_4gemm6kernel13GemmUniversalIN4cute5tupleIJiiiiEEENS1_10collective13CollectiveMmaINS1_35MainloopSm100TmaUmmaWarpSpecializedILi18ELi2ELi4ENS5_IJNS4_1CILi4EEENSA_ILi2EEENSA_ILi1EEEEEEEENS5_IJNSA_ILi128EEENSA_ILi64EEESG_EEEaNS5_IJlSD_lEEEaSJ_NS4_8TiledMMAINS4_8MMA_AtomIJNS4_21SM100_MMA_S8_2x1SM_SSIaaiLi128ELi64ELNS4_4UMMA5MajorE0ELSO_0ELNSN_8SaturateE0EEEEEENS4_6LayoutINS5_IJSD_SD_SD_EEENS5_IJNSA_ILi0EEESU_SU_EEEEENS5_IJNS4_10UnderscoreESX_SX_EEEEENS4_28SM100_TMA_2SM_LOAD_MULTICASTENS4_14ComposedLayoutINS4_7SwizzleILi3ELi4ELi3EEENS4_18smem_ptr_flag_bitsILi8EEENSS_INS5_IJNSA_ILi8EEESG_EEENS5_IJSG_SD_EEEEEEEvNS4_8identityES10_S1A_vS1B_EENS_8epilogue10collective18CollectiveEpilogueINS1D_23Sm100TmaWarpSpecializedILi1ELi1ELi32ELb0ELb0EEEJNS5_IJSH_SH_SG_EEENS5_IJNSS_ISH_SD_EES1J_EEEaSJ_aSJ_NS1D_6fusion15FusionCallbacksIS1H_NS1L_17LinearCombinationIaiaiLNS_15FloatRoundStyleE2EEES1I_S1K_JEEENS4_5SM1004TMEM4LOAD26SM100_TMEM_LOAD_32dp32b32xENS4_13SM90_TMA_LOADENS11_INS12_ILi2ELi4ELi3EEES15_NSS_INS5_IJS16_SH_EEENS5_IJSH_SD_EEEEEEENS4_39AutoVectorizingCopyWithAssumedAlignmentILi128EEENS4_14SM90_TMA_STOREES20_S22_S22_EEEvvEEEEvNT_6ParamsE,"",@"SHT_CUDA_INFO"
	.sectionflags	@""
	.align	4


	//----- nvinfo : EIATTR_CUDA_API_VERSION
	.align		4
        /*0000*/ 	.byte	0x04, 0x37
        /*0002*/ 	.short	(.L_31 - .L_30)
.L_30:
        /*0004*/ 	.word	0x00000082


	//----- nvinfo : EIATTR_KPARAM_INFO
	.align		4
.L_31:
        /*0008*/ 	.byte	0x04, 0x17
        /*000a*/ 	.short	(.L_33 - .L_32)
.L_32:
        /*000c*/ 	.word	0x00000000
        /*0010*/ 	.short	0x0000
        /*0012*/ 	.short	0x0000
        /*0014*/ 	.byte	0x00, 0xf0, 0x01, 0x20


	//----- nvinfo : EIATTR_AT_ENTRY_FRAGMENTS
	.align		4
.L_33:
        /*0018*/ 	.byte	0x04, 0x4f
        /*001a*/ 	.short	(.L_35 - .L_34)


	//   ....[0]....
.L_34:
        /*001c*/ 	.word	0x00000007


	//----- nvinfo : EIATTR_RESERVED_SMEM_USED
	.align		4
.L_35:
        /*0020*/ 	.byte	0x01, 0x41
	.zero		2


	//----- nvinfo : EIATTR_SPARSE_MMA_MASK
	.align		4
        /*0024*/ 	.byte	0x03, 0x50
        /*0026*/ 	.short	0x0000


	//----- nvinfo : EIATTR_TCGEN05_2CTA_USED
	.align		4
        /*0028*/ 	.byte	0x01, 0x52
	.zero		2


	//----- nvinfo : EIATTR_MAXREG_COUNT
	.align		4
        /*002c*/ 	.byte	0x03, 0x1b
        /*002e*/ 	.short	0x00ff


	//----- nvinfo : EIATTR_NUM_BARRIERS
	.align		4
        /*0030*/ 	.byte	0x02, 0x4c
        /*0032*/ 	.byte	0x07
	.zero		1


	//----- nvinfo : EIATTR_EXTERNS
	.align		4
        /*0034*/ 	.byte	0x04, 0x0f
        /*0036*/ 	.short	(.L_37 - .L_36)


	//   ....[0]....
	.align		4
.L_36:
        /*0038*/ 	.word	index@(__assertfail)


	//----- nvinfo : EIATTR_MERCURY_ISA_VERSION
	.align		4
.L_37:
        /*003c*/ 	.byte	0x03, 0x5f
        /*003e*/ 	.short	0x0101


	//----- nvinfo : EIATTR_INT_WARP_WIDE_INSTR_OFFSETS
	.align		4
        /*0040*/ 	.byte	0x04, 0x31
        /*0042*/ 	.short	(.L_39 - .L_38)


	//   ....[0]....
.L_38:
        /*0044*/ 	.word	0x00000f10


	//   ....[1]....
        /*0048*/ 	.word	0x00000f90


	//   ....[2]....
        /*004c*/ 	.word	0x00004c90


	//   ....[3]....
        /*0050*/ 	.word	0x00004cc0


	//   ....[4]....
        /*0054*/ 	.word	0x00004d10


	//   ....[5]....
        /*0058*/ 	.word	0x000057a0


	//   ....[6]....
        /*005c*/ 	.word	0x00005850


	//----- nvinfo : EIATTR_COOP_GROUP_MASK_REGIDS
	.align		4
.L_39:
        /*0060*/ 	.byte	0x04, 0x29
        /*0062*/ 	.short	(.L_41 - .L_40)


	//   ....[0]....
.L_40:
        /*0064*/ 	.word	0xffffffff


	//   ....[1]....
        /*0068*/ 	.word	0xffffffff


	//   ....[2]....
        /*006c*/ 	.word	0xffffffff


	//   ....[3]....
        /*0070*/ 	.word	0xffffffff


	//   ....[4]....
        /*0074*/ 	.word	0xffffffff


	//   ....[5]....
        /*0078*/ 	.word	0xffffffff


	//   ....[6]....
        /*007c*/ 	.word	0xffffffff


	//   ....[7]....
        /*0080*/ 	.word	0xffffffff


	//   ....[8]....
        /*0084*/ 	.word	0xffffffff


	//   ....[9]....
        /*0088*/ 	.word	0xffffffff


	//   ....[10]....
        /*008c*/ 	.word	0xffffffff


	//   ....[11]....
        /*0090*/ 	.word	0xffffffff


	//   ....[12]....
        /*0094*/ 	.word	0xffffffff


	//   ....[13]....
        /*0098*/ 	.word	0xffffffff


	//----- nvinfo : EIATTR_COOP_GROUP_INSTR_OFFSETS
	.align		4
.L_41:
        /*009c*/ 	.byte	0x04, 0x28
        /*009e*/ 	.short	(.L_43 - .L_42)


	//   ....[0]....
.L_42:
        /*00a0*/ 	.word	0x000000c0


	//   ....[1]....
        /*00a4*/ 	.word	0x00000500


	//   ....[2]....
        /*00a8*/ 	.word	0x000008b0


	//   ....[3]....
        /*00ac*/ 	.word	0x000009e0


	//   ....[4]....
        /*00b0*/ 	.word	0x00000ad0


	//   ....[5]....
        /*00b4*/ 	.word	0x00000c30


	//   ....[6]....
        /*00b8*/ 	.word	0x00000dc0


	//   ....[7]....
        /*00bc*/ 	.word	0x00001010


	//   ....[8]....
        /*00c0*/ 	.word	0x00002480


	//   ....[9]....
        /*00c4*/ 	.word	0x00003a80


	//   ....[10]....
        /*00c8*/ 	.word	0x00003f50


	//   ....[11]....
        /*00cc*/ 	.word	0x00003f80


	//   ....[12]....
        /*00d0*/ 	.word	0x00004ba0


	//   ....[13]....
        /*00d4*/ 	.word	0x00004db0


	//----- nvinfo : EIATTR_VRC_CTA_INIT_COUNT
	.align		4
.L_43:
        /*00d8*/ 	.byte	0x02, 0x4a
        /*00da*/ 	.byte	0x80
	.zero		1


	//----- nvinfo : EIATTR_SYSCALL_OFFSETS
	.align		4
        /*00dc*/ 	.byte	0x04, 0x46
        /*00de*/ 	.short	(.L_45 - .L_44)


	//   ....[0]....
.L_44:
        /*00e0*/ 	.word	0x00006320


	//   ....[1]....
        /*00e4*/ 	.word	0x00006460


	//   ....[2]....
        /*00e8*/ 	.word	0x00006b80


	//----- nvinfo : EIATTR_MBARRIER_INSTR_OFFSETS
	.align		4
.L_45:
        /*00ec*/ 	.byte	0x04, 0x39
        /*00ee*/ 	.short	(.L_47 - .L_46)


	//   ....[0]....
.L_46:
        /*00f0*/ 	.word	0x00000650
        /*00f4*/ 	.word	0x000000ff
        /*00f8*/ 	.word	0x00000000
        /*00fc*/ 	.short	0x0100
        /*00fe*/ 	.byte	0x06
	.zero		1


	//   ....[1]....
        /*0100*/ 	.word	0x00000660
        /*0104*/ 	.word	0x000000ff
        /*0108*/ 	.word	0x00000090
        /*010c*/ 	.short	0x0100
        /*010e*/ 	.byte	0x06
	.zero		1


	//   ....[2]....
        /*0110*/ 	.word	0x00000670
        /*0114*/ 	.word	0x000000ff
        /*0118*/ 	.word	0x00000008
        /*011c*/ 	.short	0x0100
        /*011e*/ 	.byte	0x06
	.zero		1


	//   ....[3]....
        /*0120*/ 	.word	0x00000680
        /*0124*/ 	.word	0x000000ff
        /*0128*/ 	.word	0x00000098
        /*012c*/ 	.short	0x0100
        /*012e*/ 	.byte	0x06
	.zero		1


	//   ....[4]....
        /*0130*/ 	.word	0x00000690
        /*0134*/ 	.word	0x000000ff
        /*0138*/ 	.word	0x00000010
        /*013c*/ 	.short	0x0100
        /*013e*/ 	.byte	0x06
	.zero		1


	//   ....[5]....
        /*0140*/ 	.word	0x000006a0
        /*0144*/ 	.word	0x000000ff
        /*0148*/ 	.word	0x000000a0
        /*014c*/ 	.short	0x0100
        /*014e*/ 	.byte	0x06
	.zero		1


	//   ....[6]....
        /*0150*/ 	.word	0x000006b0
        /*0154*/ 	.word	0x000000ff
        /*0158*/ 	.word	0x00000018
        /*015c*/ 	.short	0x0100
        /*015e*/ 	.byte	0x06
	.zero		1


	//   ....[7]....
        /*0160*/ 	.word	0x000006c0
        /*0164*/ 	.word	0x000000ff
        /*0168*/ 	.word	0x000000a8
        /*016c*/ 	.short	0x0100
        /*016e*/ 	.byte	0x06
	.zero		1


	//   ....[8]....
        /*0170*/ 	.word	0x000006d0
        /*0174*/ 	.word	0x000000ff
        /*0178*/ 	.word	0x00000020
        /*017c*/ 	.short	0x0100
        /*017e*/ 	.byte	0x06
	.zero		1


	//   ....[9]....
        /*0180*/ 	.word	0x000006e0
        /*0184*/ 	.word	0x000000ff
        /*0188*/ 	.word	0x000000b0
        /*018c*/ 	.short	0x0100
        /*018e*/ 	.byte	0x06
	.zero		1


	//   ....[10]....
        /*0190*/ 	.word	0x000006f0
        /*0194*/ 	.word	0x000000ff
        /*0198*/ 	.word	0x00000028
        /*019c*/ 	.short	0x0100
        /*019e*/ 	.byte	0x06
	.zero		1


	//   ....[11]....
        /*01a0*/ 	.word	0x00000700
        /*01a4*/ 	.word	0x000000ff
        /*01a8*/ 	.word	0x000000b8
        /*01ac*/ 	.short	0x0100
        /*01ae*/ 	.byte	0x06
	.zero		1


	//   ....[12]....
        /*01b0*/ 	.word	0x00000710
        /*01b4*/ 	.word	0x000000ff
        /*01b8*/ 	.word	0x00000030
        /*01bc*/ 	.short	0x0100
        /*01be*/ 	.byte	0x06
	.zero		1


	//   ....[13]....
        /*01c0*/ 	.word	0x00000720
        /*01c4*/ 	.word	0x000000ff
        /*01c8*/ 	.word	0x000000c0
        /*01cc*/ 	.short	0x0100
        /*01ce*/ 	.byte	0x06
	.zero		1


	//   ....[14]....
        /*01d0*/ 	.word	0x00000730
        /*01d4*/ 	.word	0x000000ff
        /*01d8*/ 	.word	0x00000038
        /*01dc*/ 	.short	0x0100
        /*01de*/ 	.byte	0x06
	.zero		1


	//   ....[15]....
        /*01e0*/ 	.word	0x00000740
        /*01e4*/ 	.word	0x000000ff
        /*01e8*/ 	.word	0x000000c8
        /*01ec*/ 	.short	0x0100
        /*01ee*/ 	.byte	0x06
	.zero		1


	//   ....[16]....
        /*01f0*/ 	.word	0x00000750
        /*01f4*/ 	.word	0x000000ff
        /*01f8*/ 	.word	0x00000040
        /*01fc*/ 	.short	0x0100
        /*01fe*/ 	.byte	0x06
	.zero		1


	//   ....[17]....
        /*0200*/ 	.word	0x00000760
        /*0204*/ 	.word	0x000000ff
        /*0208*/ 	.word	0x000000d0
        /*020c*/ 	.short	0x0100
        /*020e*/ 	.byte	0x06
	.zero		1


	//   ....[18]....
        /*0210*/ 	.word	0x00000770
        /*0214*/ 	.word	0x000000ff
        /*0218*/ 	.word	0x00000048
        /*021c*/ 	.short	0x0100
        /*021e*/ 	.byte	0x06
	.zero		1


	//   ....[19]....
        /*0220*/ 	.word	0x00000780
        /*0224*/ 	.word	0x000000ff
        /*0228*/ 	.word	0x000000d8
        /*022c*/ 	.short	0x0100
        /*022e*/ 	.byte	0x06
	.zero		1


	//   ....[20]....
        /*0230*/ 	.word	0x00000790
        /*0234*/ 	.word	0x000000ff
        /*0238*/ 	.word	0x00000050
        /*023c*/ 	.short	0x0100
        /*023e*/ 	.byte	0x06
	.zero		1


	//   ....[21]....
        /*0240*/ 	.word	0x000007a0
        /*0244*/ 	.word	0x000000ff
        /*0248*/ 	.word	0x000000e0
        /*024c*/ 	.short	0x0100
        /*024e*/ 	.byte	0x06
	.zero		1


	//   ....[22]....
        /*0250*/ 	.word	0x000007b0
        /*0254*/ 	.word	0x000000ff
        /*0258*/ 	.word	0x00000058
        /*025c*/ 	.short	0x0100
        /*025e*/ 	.byte	0x06
	.zero		1


	//   ....[23]....
        /*0260*/ 	.word	0x000007c0
        /*0264*/ 	.word	0x000000ff
        /*0268*/ 	.word	0x000000e8
        /*026c*/ 	.short	0x0100
        /*026e*/ 	.byte	0x06
	.zero		1


	//   ....[24]....
        /*0270*/ 	.word	0x000007d0
        /*0274*/ 	.word	0x000000ff
        /*0278*/ 	.word	0x00000060
        /*027c*/ 	.short	0x0100
        /*027e*/ 	.byte	0x06
	.zero		1


	//   ....[25]....
        /*0280*/ 	.word	0x000007e0
        /*0284*/ 	.word	0x000000ff
        /*0288*/ 	.word	0x000000f0
        /*028c*/ 	.short	0x0100
        /*028e*/ 	.byte	0x06
	.zero		1


	//   ....[26]....
        /*0290*/ 	.word	0x000007f0
        /*0294*/ 	.word	0x000000ff
        /*0298*/ 	.word	0x00000068
        /*029c*/ 	.short	0x0100
        /*029e*/ 	.byte	0x06
	.zero		1


	//   ....[27]....
        /*02a0*/ 	.word	0x00000800
        /*02a4*/ 	.word	0x000000ff
        /*02a8*/ 	.word	0x000000f8
        /*02ac*/ 	.short	0x0100
        /*02ae*/ 	.byte	0x06
	.zero		1


	//   ....[28]....
        /*02b0*/ 	.word	0x00000810
        /*02b4*/ 	.word	0x000000ff
        /*02b8*/ 	.word	0x00000070
        /*02bc*/ 	.short	0x0100
        /*02be*/ 	.byte	0x06
	.zero		1


	//   ....[29]....
        /*02c0*/ 	.word	0x00000820
        /*02c4*/ 	.word	0x000000ff
        /*02c8*/ 	.word	0x00000100
        /*02cc*/ 	.short	0x0100
        /*02ce*/ 	.byte	0x06
	.zero		1


	//   ....[30]....
        /*02d0*/ 	.word	0x00000830
        /*02d4*/ 	.word	0x000000ff
        /*02d8*/ 	.word	0x00000078
        /*02dc*/ 	.short	0x0100
        /*02de*/ 	.byte	0x06
	.zero		1


	//   ....[31]....
        /*02e0*/ 	.word	0x00000840
        /*02e4*/ 	.word	0x000000ff
        /*02e8*/ 	.word	0x00000108
        /*02ec*/ 	.short	0x0100
        /*02ee*/ 	.byte	0x06
	.zero		1


	//   ....[32]....
        /*02f0*/ 	.word	0x00000850
        /*02f4*/ 	.word	0x000000ff
        /*02f8*/ 	.word	0x00000080
        /*02fc*/ 	.short	0x0100
        /*02fe*/ 	.byte	0x06
	.zero		1


	//   ....[33]....
        /*0300*/ 	.word	0x00000860
        /*0304*/ 	.word	0x000000ff
        /*0308*/ 	.word	0x00000110
        /*030c*/ 	.short	0x0100
        /*030e*/ 	.byte	0x06
	.zero		1


	//   ....[34]....
        /*0310*/ 	.word	0x00000870
        /*0314*/ 	.word	0x000000ff
        /*0318*/ 	.word	0x00000088
        /*031c*/ 	.short	0x0100
        /*031e*/ 	.byte	0x06
	.zero		1


	//   ....[35]....
        /*0320*/ 	.word	0x00000880
        /*0324*/ 	.word	0x000000ff
        /*0328*/ 	.word	0x00000118
        /*032c*/ 	.short	0x0100
        /*032e*/ 	.byte	0x06
	.zero		1


	//   ....[36]....
        /*0330*/ 	.word	0x000009b0
        /*0334*/ 	.word	0x000000ff
        /*0338*/ 	.word	0x00000120
        /*033c*/ 	.short	0x0100
        /*033e*/ 	.byte	0x06
	.zero		1


	//   ....[37]....
        /*0340*/ 	.word	0x000009c0
        /*0344*/ 	.word	0x000000ff
        /*0348*/ 	.word	0x00000128
        /*034c*/ 	.short	0x0100
        /*034e*/ 	.byte	0x06
	.zero		1


	//   ....[38]....
        /*0350*/ 	.word	0x00000aa0
        /*0354*/ 	.word	0x000000ff
        /*0358*/ 	.word	0x00000130
        /*035c*/ 	.short	0x0100
        /*035e*/ 	.byte	0x05
	.zero		1


	//   ....[39]....
        /*0360*/ 	.word	0x00000ab0
        /*0364*/ 	.word	0x000000ff
        /*0368*/ 	.word	0x00000138
        /*036c*/ 	.short	0x0100
        /*036e*/ 	.byte	0x05
	.zero		1


	//   ....[40]....
        /*0370*/ 	.word	0x00000be0
        /*0374*/ 	.word	0x000000ff
        /*0378*/ 	.word	0x00000140
        /*037c*/ 	.short	0x0100
        /*037e*/ 	.byte	0x05
	.zero		1


	//   ....[41]....
        /*0380*/ 	.word	0x00000bf0
        /*0384*/ 	.word	0x000000ff
        /*0388*/ 	.word	0x00000150
        /*038c*/ 	.short	0x0100
        /*038e*/ 	.byte	0x05
	.zero		1


	//   ....[42]....
        /*0390*/ 	.word	0x00000c00
        /*0394*/ 	.word	0x000000ff
        /*0398*/ 	.word	0x00000148
        /*039c*/ 	.short	0x0100
        /*039e*/ 	.byte	0x05
	.zero		1


	//   ....[43]....
        /*03a0*/ 	.word	0x00000c10
        /*03a4*/ 	.word	0x000000ff
        /*03a8*/ 	.word	0x00000158
        /*03ac*/ 	.short	0x0100
        /*03ae*/ 	.byte	0x05
	.zero		1


	//   ....[44]....
        /*03b0*/ 	.word	0x00000d30
        /*03b4*/ 	.word	0x000000ff
        /*03b8*/ 	.word	0x00000160
        /*03bc*/ 	.short	0x0100
        /*03be*/ 	.byte	0x06
	.zero		1


	//   ....[45]....
        /*03c0*/ 	.word	0x00000d40
        /*03c4*/ 	.word	0x000000ff
        /*03c8*/ 	.word	0x00000180
        /*03cc*/ 	.short	0x0100
        /*03ce*/ 	.byte	0x06
	.zero		1


	//   ....[46]....
        /*03d0*/ 	.word	0x00000d50
        /*03d4*/ 	.word	0x000000ff
        /*03d8*/ 	.word	0x00000168
        /*03dc*/ 	.short	0x0100
        /*03de*/ 	.byte	0x06
	.zero		1


	//   ....[47]....
        /*03e0*/ 	.word	0x00000d60
        /*03e4*/ 	.word	0x000000ff
        /*03e8*/ 	.word	0x00000188
        /*03ec*/ 	.short	0x0100
        /*03ee*/ 	.byte	0x06
	.zero		1


	//   ....[48]....
        /*03f0*/ 	.word	0x00000d70
        /*03f4*/ 	.word	0x000000ff
        /*03f8*/ 	.word	0x00000170
        /*03fc*/ 	.short	0x0100
        /*03fe*/ 	.byte	0x06
	.zero		1


	//   ....[49]....
        /*0400*/ 	.word	0x00000d80
        /*0404*/ 	.word	0x000000ff
        /*0408*/ 	.word	0x00000190
        /*040c*/ 	.short	0x0100
        /*040e*/ 	.byte	0x06
	.zero		1


	//   ....[50]....
        /*0410*/ 	.word	0x00000d90
        /*0414*/ 	.word	0x000000ff
        /*0418*/ 	.word	0x00000178
        /*041c*/ 	.short	0x0100
        /*041e*/ 	.byte	0x06
	.zero		1


	//   ....[51]....
        /*0420*/ 	.word	0x00000da0
        /*0424*/ 	.word	0x000000ff
        /*0428*/ 	.word	0x00000198
        /*042c*/ 	.short	0x0100
        /*042e*/ 	.byte	0x06
	.zero		1


	//   ....[52]....
        /*0430*/ 	.word	0x00000e90
        /*0434*/ 	.word	0x000000ff
        /*0438*/ 	.word	0x000001a0
        /*043c*/ 	.short	0x0100
        /*043e*/ 	.byte	0x05
	.zero		1


	//   ....[53]....
        /*0440*/ 	.word	0x00000ea0
        /*0444*/ 	.word	0x000000ff
        /*0448*/ 	.word	0x000001b0
        /*044c*/ 	.short	0x0100
        /*044e*/ 	.byte	0x05
	.zero		1


	//   ....[54]....
        /*0450*/ 	.word	0x00000eb0
        /*0454*/ 	.word	0x000000ff
        /*0458*/ 	.word	0x000001a8
        /*045c*/ 	.short	0x0100
        /*045e*/ 	.byte	0x05
	.zero		1


	//   ....[55]....
        /*0460*/ 	.word	0x00000ec0
        /*0464*/ 	.word	0x000000ff
        /*0468*/ 	.word	0x000001b8
        /*046c*/ 	.short	0x0100
        /*046e*/ 	.byte	0x05
	.zero		1


	//   ....[56]....
        /*0470*/ 	.word	0x00000fc0
        /*0474*/ 	.word	0x000000ff
        /*0478*/ 	.word	0x000001c0
        /*047c*/ 	.short	0x0100
        /*047e*/ 	.byte	0x04
	.zero		1


	//   ....[57]....
        /*0480*/ 	.word	0x00001c80
        /*0484*/ 	.word	0x00000000
        /*0488*/ 	.word	0x000001b0
        /*048c*/ 	.short	0x010a
        /*048e*/ 	.byte	0xff
	.zero		1


	//   ....[58]....
        /*0490*/ 	.word	0x00001cb0
        /*0494*/ 	.word	0x00000000
        /*0498*/ 	.word	0x000001a0
        /*049c*/ 	.short	0x0101
        /*049e*/ 	.byte	0xff
	.zero		1


	//   ....[59]....
        /*04a0*/ 	.word	0x00001d90
        /*04a4*/ 	.word	0x000000ff
        /*04a8*/ 	.word	0x00000090
        /*04ac*/ 	.short	0x010a
        /*04ae*/ 	.byte	0x04
	.zero		1


	//   ....[60]....
        /*04b0*/ 	.word	0x00001e40
        /*04b4*/ 	.word	0x000000ff
        /*04b8*/ 	.word	0x00000090
        /*04bc*/ 	.short	0x010a
        /*04be*/ 	.byte	0x21
	.zero		1


	//   ....[61]....
        /*04c0*/ 	.word	0x00002000
        /*04c4*/ 	.word	0x000000ff
        /*04c8*/ 	.word	0x00000090
        /*04cc*/ 	.short	0x010a
        /*04ce*/ 	.byte	0x04
	.zero		1


	//   ....[62]....
        /*04d0*/ 	.word	0x00002110
        /*04d4*/ 	.word	0x000000ff
        /*04d8*/ 	.word	0x00000138
        /*04dc*/ 	.short	0x0101
        /*04de*/ 	.byte	0x1a
	.zero		1


	//   ....[63]....
        /*04e0*/ 	.word	0x00002130
        /*04e4*/ 	.word	0x000000ff
        /*04e8*/ 	.word	0x00000090
        /*04ec*/ 	.short	0x010a
        /*04ee*/ 	.byte	0x05
	.zero		1


	//   ....[64]....
        /*04f0*/ 	.word	0x000021b0
        /*04f4*/ 	.word	0x000000ff
        /*04f8*/ 	.word	0x00000090
        /*04fc*/ 	.short	0x010a
        /*04fe*/ 	.byte	0x11
	.zero		1


	//   ....[65]....
        /*0500*/ 	.word	0x00002340
        /*0504*/ 	.word	0x000000ff
        /*0508*/ 	.word	0x00000090
        /*050c*/ 	.short	0x010a
        /*050e*/ 	.byte	0x05
	.zero		1


	//   ....[66]....
        /*0510*/ 	.word	0x000024b0
        /*0514*/ 	.word	0x00000003
        /*0518*/ 	.word	0x00000140
        /*051c*/ 	.short	0x010a
        /*051e*/ 	.byte	0xff
	.zero		1


	//   ....[67]....
        /*0520*/ 	.word	0x00002600
        /*0524*/ 	.word	0x00000000
        /*0528*/ 	.word	0x00000000
        /*052c*/ 	.short	0x0101
        /*052e*/ 	.byte	0xff
	.zero		1


	//   ....[68]....
        /*0530*/ 	.word	0x00002b20
        /*0534*/ 	.word	0x000000ff
        /*0538*/ 	.word	0x00000000
        /*053c*/ 	.short	0x010a
        /*053e*/ 	.byte	0x04
	.zero		1


	//   ....[69]....
        /*0540*/ 	.word	0x00002bb0
        /*0544*/ 	.word	0x000000ff
        /*0548*/ 	.word	0x00000000
        /*054c*/ 	.short	0x010a
        /*054e*/ 	.byte	0x04
	.zero		1


	//   ....[70]....
        /*0550*/ 	.word	0x00002c40
        /*0554*/ 	.word	0x000000ff
        /*0558*/ 	.word	0x00000000
        /*055c*/ 	.short	0x010a
        /*055e*/ 	.byte	0x04
	.zero		1


	//   ....[71]....
        /*0560*/ 	.word	0x00002cd0
        /*0564*/ 	.word	0x000000ff
        /*0568*/ 	.word	0x00000000
        /*056c*/ 	.short	0x010a
        /*056e*/ 	.byte	0x04
	.zero		1


	//   ....[72]....
        /*0570*/ 	.word	0x00002d60
        /*0574*/ 	.word	0x000000ff
        /*0578*/ 	.word	0x00000000
        /*057c*/ 	.short	0x010a
        /*057e*/ 	.byte	0x04
	.zero		1


	//   ....[73]....
        /*0580*/ 	.word	0x00002df0
        /*0584*/ 	.word	0x000000ff
        /*0588*/ 	.word	0x00000000
        /*058c*/ 	.short	0x010a
        /*058e*/ 	.byte	0x04
	.zero		1


	//   ....[74]....
        /*0590*/ 	.word	0x00002e80
        /*0594*/ 	.word	0x000000ff
        /*0598*/ 	.word	0x00000000
        /*059c*/ 	.short	0x010a
        /*059e*/ 	.byte	0x04
	.zero		1


	//   ....[75]....
        /*05a0*/ 	.word	0x00002f10
        /*05a4*/ 	.word	0x000000ff
        /*05a8*/ 	.word	0x00000000
        /*05ac*/ 	.short	0x010a
        /*05ae*/ 	.byte	0x04
	.zero		1


	//   ....[76]....
        /*05b0*/ 	.word	0x00002fa0
        /*05b4*/ 	.word	0x000000ff
        /*05b8*/ 	.word	0x00000000
        /*05bc*/ 	.short	0x010a
        /*05be*/ 	.byte	0x04
	.zero		1


	//   ....[77]....
        /*05c0*/ 	.word	0x00003030
        /*05c4*/ 	.word	0x000000ff
        /*05c8*/ 	.word	0x00000000
        /*05cc*/ 	.short	0x010a
        /*05ce*/ 	.byte	0x04
	.zero		1


	//   ....[78]....
        /*05d0*/ 	.word	0x000030c0
        /*05d4*/ 	.word	0x000000ff
        /*05d8*/ 	.word	0x00000000
        /*05dc*/ 	.short	0x010a
        /*05de*/ 	.byte	0x04
	.zero		1


	//   ....[79]....
        /*05e0*/ 	.word	0x00003150
        /*05e4*/ 	.word	0x000000ff
        /*05e8*/ 	.word	0x00000000
        /*05ec*/ 	.short	0x010a
        /*05ee*/ 	.byte	0x04
	.zero		1


	//   ....[80]....
        /*05f0*/ 	.word	0x000031e0
        /*05f4*/ 	.word	0x000000ff
        /*05f8*/ 	.word	0x00000000
        /*05fc*/ 	.short	0x010a
        /*05fe*/ 	.byte	0x04
	.zero		1


	//   ....[81]....
        /*0600*/ 	.word	0x00003270
        /*0604*/ 	.word	0x000000ff
        /*0608*/ 	.word	0x00000000
        /*060c*/ 	.short	0x010a
        /*060e*/ 	.byte	0x04
	.zero		1


	//   ....[82]....
        /*0610*/ 	.word	0x00003300
        /*0614*/ 	.word	0x000000ff
        /*0618*/ 	.word	0x00000000
        /*061c*/ 	.short	0x010a
        /*061e*/ 	.byte	0x04
	.zero		1


	//   ....[83]....
        /*0620*/ 	.word	0x00003390
        /*0624*/ 	.word	0x000000ff
        /*0628*/ 	.word	0x00000000
        /*062c*/ 	.short	0x010a
        /*062e*/ 	.byte	0x04
	.zero		1


	//   ....[84]....
        /*0630*/ 	.word	0x00003420
        /*0634*/ 	.word	0x000000ff
        /*0638*/ 	.word	0x00000000
        /*063c*/ 	.short	0x010a
        /*063e*/ 	.byte	0x04
	.zero		1


	//   ....[85]....
        /*0640*/ 	.word	0x000034c0
        /*0644*/ 	.word	0x00000000
        /*0648*/ 	.word	0x00000000
        /*064c*/ 	.short	0x010a
        /*064e*/ 	.byte	0xff
	.zero		1


	//   ....[86]....
        /*0650*/ 	.word	0x000035e0
        /*0654*/ 	.word	0x00000002
        /*0658*/ 	.word	0x000001a0
        /*065c*/ 	.short	0x010a
        /*065e*/ 	.byte	0xff
	.zero		1


	//   ....[87]....
        /*0660*/ 	.word	0x00003650
        /*0664*/ 	.word	0x00000002
        /*0668*/ 	.word	0x00000000
        /*066c*/ 	.short	0x0101
        /*066e*/ 	.byte	0xff
	.zero		1


	//   ....[88]....
        /*0670*/ 	.word	0x00003670
        /*0674*/ 	.word	0x000000ff
        /*0678*/ 	.word	0x00000150
        /*067c*/ 	.short	0x010a
        /*067e*/ 	.byte	0x05
	.zero		1


	//   ....[89]....
        /*0680*/ 	.word	0x00003790
        /*0684*/ 	.word	0x00000002
        /*0688*/ 	.word	0x00000140
        /*068c*/ 	.short	0x010a
        /*068e*/ 	.byte	0xff
	.zero		1


	//   ....[90]....
        /*0690*/ 	.word	0x00003890
        /*0694*/ 	.word	0x00000002
        /*0698*/ 	.word	0x00000000
        /*069c*/ 	.short	0x0101
        /*069e*/ 	.byte	0xff
	.zero		1


	//   ....[91]....
        /*06a0*/ 	.word	0x00003920
        /*06a4*/ 	.word	0x000000ff
        /*06a8*/ 	.word	0x00000150
        /*06ac*/ 	.short	0x0106
        /*06ae*/ 	.byte	0x05
	.zero		1


	//   ....[92]....
        /*06b0*/ 	.word	0x00003940
        /*06b4*/ 	.word	0x000000ff
        /*06b8*/ 	.word	0x00000150
        /*06bc*/ 	.short	0x010a
        /*06be*/ 	.byte	0x05
	.zero		1


	//   ....[93]....
        /*06c0*/ 	.word	0x000039d0
        /*06c4*/ 	.word	0x000000ff
        /*06c8*/ 	.word	0x00000150
        /*06cc*/ 	.short	0x0106
        /*06ce*/ 	.byte	0x04
	.zero		1


	//   ....[94]....
        /*06d0*/ 	.word	0x00003a10
        /*06d4*/ 	.word	0x00000000
        /*06d8*/ 	.word	0x00000150
        /*06dc*/ 	.short	0x010a
        /*06de*/ 	.byte	0xff
	.zero		1


	//   ....[95]....
        /*06e0*/ 	.word	0x00003c50
        /*06e4*/ 	.word	0x000000ff
        /*06e8*/ 	.word	0x00000008
        /*06ec*/ 	.short	0x010a
        /*06ee*/ 	.byte	0x04
	.zero		1


	//   ....[96]....
        /*06f0*/ 	.word	0x00003c70
        /*06f4*/ 	.word	0x000000ff
        /*06f8*/ 	.word	0x00000008
        /*06fc*/ 	.short	0x010a
        /*06fe*/ 	.byte	0x04
	.zero		1


	//   ....[97]....
        /*0700*/ 	.word	0x00003e00
        /*0704*/ 	.word	0x000000ff
        /*0708*/ 	.word	0x00000008
        /*070c*/ 	.short	0x010a
        /*070e*/ 	.byte	0x04
	.zero		1


	//   ....[98]....
        /*0710*/ 	.word	0x00003e20
        /*0714*/ 	.word	0x000000ff
        /*0718*/ 	.word	0x00000008
        /*071c*/ 	.short	0x010a
        /*071e*/ 	.byte	0x04
	.zero		1


	//   ....[99]....
        /*0720*/ 	.word	0x00003ee0
        /*0724*/ 	.word	0x000000ff
        /*0728*/ 	.word	0x00000000
        /*072c*/ 	.short	0x0101
        /*072e*/ 	.byte	0x05
	.zero		1


	//   ....[100]....
        /*0730*/ 	.word	0x00004220
        /*0734*/ 	.word	0x00000000
        /*0738*/ 	.word	0x00000140
        /*073c*/ 	.short	0x010a
        /*073e*/ 	.byte	0xff
	.zero		1


	//   ....[101]....
        /*0740*/ 	.word	0x000042e0
        /*0744*/ 	.word	0x00000000
        /*0748*/ 	.word	0x00000000
        /*074c*/ 	.short	0x0101
        /*074e*/ 	.byte	0xff
	.zero		1


	//   ....[102]....
        /*0750*/ 	.word	0x00004390
        /*0754*/ 	.word	0x000000ff
        /*0758*/ 	.word	0x00000000
        /*075c*/ 	.short	0x010a
        /*075e*/ 	.byte	0x06
	.zero		1


	//   ....[103]....
        /*0760*/ 	.word	0x000043a0
        /*0764*/ 	.word	0x000000ff
        /*0768*/ 	.word	0x00000180
        /*076c*/ 	.short	0x010a
        /*076e*/ 	.byte	0x07
	.zero		1


	//   ....[104]....
        /*0770*/ 	.word	0x00004450
        /*0774*/ 	.word	0x000000ff
        /*0778*/ 	.word	0x00000000
        /*077c*/ 	.short	0x010a
        /*077e*/ 	.byte	0x06
	.zero		1


	//   ....[105]....
        /*0780*/ 	.word	0x00004580
        /*0784*/ 	.word	0x000000ff
        /*0788*/ 	.word	0x00000000
        /*078c*/ 	.short	0x010a
        /*078e*/ 	.byte	0x1e
	.zero		1


	//   ....[106]....
        /*0790*/ 	.word	0x00004890
        /*0794*/ 	.word	0x000000ff
        /*0798*/ 	.word	0x00000000
        /*079c*/ 	.short	0x010a
        /*079e*/ 	.byte	0x07
	.zero		1


	//   ....[107]....
        /*07a0*/ 	.word	0x00004920
        /*07a4*/ 	.word	0x000000ff
        /*07a8*/ 	.word	0x00000000
        /*07ac*/ 	.short	0x010a
        /*07ae*/ 	.byte	0x07
	.zero		1


	//   ....[108]....
        /*07b0*/ 	.word	0x000049b0
        /*07b4*/ 	.word	0x000000ff
        /*07b8*/ 	.word	0x00000000
        /*07bc*/ 	.short	0x010a
        /*07be*/ 	.byte	0x07
	.zero		1


	//   ....[109]....
        /*07c0*/ 	.word	0x00004a50
        /*07c4*/ 	.word	0x00000000
        /*07c8*/ 	.word	0x00000000
        /*07cc*/ 	.short	0x010a
        /*07ce*/ 	.byte	0xff
	.zero		1


	//   ....[110]....
        /*07d0*/ 	.word	0x00004a90
        /*07d4*/ 	.word	0x00000000
        /*07d8*/ 	.word	0x00000000
        /*07dc*/ 	.short	0x010a
        /*07de*/ 	.byte	0xff
	.zero		1


	//   ....[111]....
        /*07e0*/ 	.word	0x00004b00
        /*07e4*/ 	.word	0x000000ff
        /*07e8*/ 	.word	0x00000000
        /*07ec*/ 	.short	0x0101
        /*07ee*/ 	.byte	0x06
	.zero		1


	//   ....[112]....
        /*07f0*/ 	.word	0x00004b40
        /*07f4*/ 	.word	0x000000ff
        /*07f8*/ 	.word	0x000001c0
        /*07fc*/ 	.short	0x010a
        /*07fe*/ 	.byte	0x05
	.zero		1


	//   ....[113]....
        /*0800*/ 	.word	0x00004b90
        /*0804*/ 	.word	0x000000ff
        /*0808*/ 	.word	0x00000000
        /*080c*/ 	.short	0x0101
        /*080e*/ 	.byte	0x06
	.zero		1


	//   ....[114]....
        /*0810*/ 	.word	0x00004ff0
        /*0814*/ 	.word	0x00000007
        /*0818*/ 	.word	0x00000140
        /*081c*/ 	.short	0x010a
        /*081e*/ 	.byte	0xff
	.zero		1


	//   ....[115]....
        /*0820*/ 	.word	0x00005160
        /*0824*/ 	.word	0x00000000
        /*0828*/ 	.word	0x00000000
        /*082c*/ 	.short	0x0101
        /*082e*/ 	.byte	0xff
	.zero		1


	//   ....[116]....
        /*0830*/ 	.word	0x00005570
        /*0834*/ 	.word	0x000000ff
        /*0838*/ 	.word	0x00000138
        /*083c*/ 	.short	0x010a
        /*083e*/ 	.byte	0x13
	.zero		1


	//   ....[117]....
        /*0840*/ 	.word	0x000056e0
        /*0844*/ 	.word	0x000000ff
        /*0848*/ 	.word	0x00000128
        /*084c*/ 	.short	0x010a
        /*084e*/ 	.byte	0x13
	.zero		1


	//   ....[118]....
        /*0850*/ 	.word	0x000058f0
        /*0854*/ 	.word	0x000000ff
        /*0858*/ 	.word	0x00000120
        /*085c*/ 	.short	0x010b
        /*085e*/ 	.byte	0x13
	.zero		1


	//   ....[119]....
        /*0860*/ 	.word	0x00005900
        /*0864*/ 	.word	0x000000ff
        /*0868*/ 	.word	0x00000000
        /*086c*/ 	.short	0x0101
        /*086e*/ 	.byte	0x36
	.zero		1


	//   ....[120]....
        /*0870*/ 	.word	0x00005940
        /*0874*/ 	.word	0x00000000
        /*0878*/ 	.word	0x00000128
        /*087c*/ 	.short	0x010a
        /*087e*/ 	.byte	0xff
	.zero		1


	//   ....[121]....
        /*0880*/ 	.word	0x00005c80
        /*0884*/ 	.word	0x00000003
        /*0888*/ 	.word	0x00000140
        /*088c*/ 	.short	0x010a
        /*088e*/ 	.byte	0xff
	.zero		1


	//   ....[122]....
        /*0890*/ 	.word	0x00005e00
        /*0894*/ 	.word	0x00000000
        /*0898*/ 	.word	0x00000000
        /*089c*/ 	.short	0x0101
        /*089e*/ 	.byte	0xff
	.zero		1


	//   ....[123]....
        /*08a0*/ 	.word	0x000067c0
        /*08a4*/ 	.word	0x000000ff
        /*08a8*/ 	.word	0x00000120
        /*08ac*/ 	.short	0x010a
        /*08ae*/ 	.byte	0x39
	.zero		1


	//   ....[124]....
        /*08b0*/ 	.word	0x000067d0
        /*08b4*/ 	.word	0x00000053
        /*08b8*/ 	.word	0x00000160
        /*08bc*/ 	.short	0x010a
        /*08be*/ 	.byte	0xff
	.zero		1


	//   ....[125]....
        /*08c0*/ 	.word	0x00006920
        /*08c4*/ 	.word	0x000000ff
        /*08c8*/ 	.word	0x00000120
        /*08cc*/ 	.short	0x010a
        /*08ce*/ 	.byte	0x39
	.zero		1


	//   ....[126]....
        /*08d0*/ 	.word	0x00006a00
        /*08d4*/ 	.word	0x000000ff
        /*08d8*/ 	.word	0x00000000
        /*08dc*/ 	.short	0x0101
        /*08de*/ 	.byte	0x04
	.zero		1


	//   ....[127]....
        /*08e0*/ 	.word	0x00006a60
        /*08e4*/ 	.word	0x00000053
        /*08e8*/ 	.word	0x00000160
        /*08ec*/ 	.short	0x010a
        /*08ee*/ 	.byte	0xff
	.zero		1


	//   ....[128]....
        /*08f0*/ 	.word	0x00006cc0
        /*08f4*/ 	.word	0x00000053
        /*08f8*/ 	.word	0x00000000
        /*08fc*/ 	.short	0x0101
        /*08fe*/ 	.byte	0xff
	.zero		1


	//   ....[129]....
        /*0900*/ 	.word	0x00007700
        /*0904*/ 	.word	0x00000000
        /*0908*/ 	.word	0x000001b0
        /*090c*/ 	.short	0x010a
        /*090e*/ 	.byte	0xff
	.zero		1


	//   ....[130]....
        /*0910*/ 	.word	0x00007760
        /*0914*/ 	.word	0x00000000
        /*0918*/ 	.word	0x00000090
        /*091c*/ 	.short	0x010a
        /*091e*/ 	.byte	0xff
	.zero		1


	//   ....[131]....
        /*0920*/ 	.word	0x000077c0
        /*0924*/ 	.word	0x00000000
        /*0928*/ 	.word	0x00000090
        /*092c*/ 	.short	0x010a
        /*092e*/ 	.byte	0xff
	.zero		1


	//   ....[132]....
        /*0930*/ 	.word	0x00007810
        /*0934*/ 	.word	0x00000003
        /*0938*/ 	.word	0x00000140
        /*093c*/ 	.short	0x010a
        /*093e*/ 	.byte	0xff
	.zero		1


	//   ....[133]....
        /*0940*/ 	.word	0x00007870
        /*0944*/ 	.word	0x00000000
        /*0948*/ 	.word	0x00000000
        /*094c*/ 	.short	0x010a
        /*094e*/ 	.byte	0xff
	.zero		1


	//   ....[134]....
        /*0950*/ 	.word	0x000078d0
        /*0954*/ 	.word	0x00000000
        /*0958*/ 	.word	0x00000000
        /*095c*/ 	.short	0x010a
        /*095e*/ 	.byte	0xff
	.zero		1


	//   ....[135]....
        /*0960*/ 	.word	0x00007930
        /*0964*/ 	.word	0x00000000
        /*0968*/ 	.word	0x00000000
        /*096c*/ 	.short	0x010a
        /*096e*/ 	.byte	0xff
	.zero		1


	//   ....[136]....
        /*0970*/ 	.word	0x00007990
        /*0974*/ 	.word	0x00000000
        /*0978*/ 	.word	0x00000000
        /*097c*/ 	.short	0x010a
        /*097e*/ 	.byte	0xff
	.zero		1


	//   ....[137]....
        /*0980*/ 	.word	0x000079f0
        /*0984*/ 	.word	0x00000000
        /*0988*/ 	.word	0x00000000
        /*098c*/ 	.short	0x010a
        /*098e*/ 	.byte	0xff
	.zero		1


	//   ....[138]....
        /*0990*/ 	.word	0x00007a50
        /*0994*/ 	.word	0x00000000
        /*0998*/ 	.word	0x00000000
        /*099c*/ 	.short	0x010a
        /*099e*/ 	.byte	0xff
	.zero		1


	//   ....[139]....
        /*09a0*/ 	.word	0x00007ab0
        /*09a4*/ 	.word	0x00000000
        /*09a8*/ 	.word	0x00000000
        /*09ac*/ 	.short	0x010a
        /*09ae*/ 	.byte	0xff
	.zero		1


	//   ....[140]....
        /*09b0*/ 	.word	0x00007b10
        /*09b4*/ 	.word	0x00000000
        /*09b8*/ 	.word	0x00000000
        /*09bc*/ 	.short	0x010a
        /*09be*/ 	.byte	0xff
	.zero		1


	//   ....[141]....
        /*09c0*/ 	.word	0x00007b70
        /*09c4*/ 	.word	0x00000000
        /*09c8*/ 	.word	0x00000000
        /*09cc*/ 	.short	0x010a
        /*09ce*/ 	.byte	0xff
	.zero		1


	//   ....[142]....
        /*09d0*/ 	.word	0x00007bd0
        /*09d4*/ 	.word	0x00000000
        /*09d8*/ 	.word	0x00000000
        /*09dc*/ 	.short	0x010a
        /*09de*/ 	.byte	0xff
	.zero		1


	//   ....[143]....
        /*09e0*/ 	.word	0x00007c30
        /*09e4*/ 	.word	0x00000000
        /*09e8*/ 	.word	0x00000000
        /*09ec*/ 	.short	0x010a
        /*09ee*/ 	.byte	0xff
	.zero		1


	//   ....[144]....
        /*09f0*/ 	.word	0x00007c90
        /*09f4*/ 	.word	0x00000000
        /*09f8*/ 	.word	0x00000000
        /*09fc*/ 	.short	0x010a
        /*09fe*/ 	.byte	0xff
	.zero		1


	//   ....[145]....
        /*0a00*/ 	.word	0x00007cf0
        /*0a04*/ 	.word	0x00000000
        /*0a08*/ 	.word	0x00000000
        /*0a0c*/ 	.short	0x010a
        /*0a0e*/ 	.byte	0xff
	.zero		1


	//   ....[146]....
        /*0a10*/ 	.word	0x00007d50
        /*0a14*/ 	.word	0x00000000
        /*0a18*/ 	.word	0x00000000
        /*0a1c*/ 	.short	0x010a
        /*0a1e*/ 	.byte	0xff
	.zero		1


	//   ....[147]....
        /*0a20*/ 	.word	0x00007db0
        /*0a24*/ 	.word	0x00000000
        /*0a28*/ 	.word	0x00000000
        /*0a2c*/ 	.short	0x010a
        /*0a2e*/ 	.byte	0xff
	.zero		1


	//   ....[148]....
        /*0a30*/ 	.word	0x00007e10
        /*0a34*/ 	.word	0x00000000
        /*0a38*/ 	.word	0x00000000
        /*0a3c*/ 	.short	0x010a
        /*0a3e*/ 	.byte	0xff
	.zero		1


	//   ....[149]....
        /*0a40*/ 	.word	0x00007e70
        /*0a44*/ 	.word	0x00000000
        /*0a48*/ 	.word	0x00000000
        /*0a4c*/ 	.short	0x010a
        /*0a4e*/ 	.byte	0xff
	.zero		1


	//   ....[150]....
        /*0a50*/ 	.word	0x00007ec0
        /*0a54*/ 	.word	0x00000002
        /*0a58*/ 	.word	0x000001a0
        /*0a5c*/ 	.short	0x010a
        /*0a5e*/ 	.byte	0xff
	.zero		1


	//   ....[151]....
        /*0a60*/ 	.word	0x00007f20
        /*0a64*/ 	.word	0x00000002
        /*0a68*/ 	.word	0x00000150
        /*0a6c*/ 	.short	0x010a
        /*0a6e*/ 	.byte	0xff
	.zero		1


	//   ....[152]....
        /*0a70*/ 	.word	0x00007f70
        /*0a74*/ 	.word	0x00000002
        /*0a78*/ 	.word	0x00000140
        /*0a7c*/ 	.short	0x010a
        /*0a7e*/ 	.byte	0xff
	.zero		1


	//   ....[153]....
        /*0a80*/ 	.word	0x00007fd0
        /*0a84*/ 	.word	0x00000000
        /*0a88*/ 	.word	0x00000150
        /*0a8c*/ 	.short	0x010a
        /*0a8e*/ 	.byte	0xff
	.zero		1


	//   ....[154]....
        /*0a90*/ 	.word	0x00008030
        /*0a94*/ 	.word	0x00000005
        /*0a98*/ 	.word	0x00000008
        /*0a9c*/ 	.short	0x010a
        /*0a9e*/ 	.byte	0xff
	.zero		1


	//   ....[155]....
        /*0aa0*/ 	.word	0x00008120
        /*0aa4*/ 	.word	0x00000000
        /*0aa8*/ 	.word	0x00000008
        /*0aac*/ 	.short	0x010a
        /*0aae*/ 	.byte	0xff
	.zero		1


	//   ....[156]....
        /*0ab0*/ 	.word	0x00008170
        /*0ab4*/ 	.word	0x00000000
        /*0ab8*/ 	.word	0x00000140
        /*0abc*/ 	.short	0x010a
        /*0abe*/ 	.byte	0xff
	.zero		1


	//   ....[157]....
        /*0ac0*/ 	.word	0x000081d0
        /*0ac4*/ 	.word	0x00000000
        /*0ac8*/ 	.word	0x00000180
        /*0acc*/ 	.short	0x010a
        /*0ace*/ 	.byte	0xff
	.zero		1


	//   ....[158]....
        /*0ad0*/ 	.word	0x00008230
        /*0ad4*/ 	.word	0x00000000
        /*0ad8*/ 	.word	0x00000000
        /*0adc*/ 	.short	0x010a
        /*0ade*/ 	.byte	0xff
	.zero		1


	//   ....[159]....
        /*0ae0*/ 	.word	0x00008290
        /*0ae4*/ 	.word	0x00000000
        /*0ae8*/ 	.word	0x00000000
        /*0aec*/ 	.short	0x010a
        /*0aee*/ 	.byte	0xff
	.zero		1


	//   ....[160]....
        /*0af0*/ 	.word	0x000082f0
        /*0af4*/ 	.word	0x00000000
        /*0af8*/ 	.word	0x00000000
        /*0afc*/ 	.short	0x010a
        /*0afe*/ 	.byte	0xff
	.zero		1


	//   ....[161]....
        /*0b00*/ 	.word	0x00008350
        /*0b04*/ 	.word	0x00000000
        /*0b08*/ 	.word	0x00000000
        /*0b0c*/ 	.short	0x010a
        /*0b0e*/ 	.byte	0xff
	.zero		1


	//   ....[162]....
        /*0b10*/ 	.word	0x000083b0
        /*0b14*/ 	.word	0x00000000
        /*0b18*/ 	.word	0x000001c0
        /*0b1c*/ 	.short	0x010a
        /*0b1e*/ 	.byte	0xff
	.zero		1


	//   ....[163]....
        /*0b20*/ 	.word	0x00008400
        /*0b24*/ 	.word	0x00000007
        /*0b28*/ 	.word	0x00000140
        /*0b2c*/ 	.short	0x010a
        /*0b2e*/ 	.byte	0xff
	.zero		1


	//   ....[164]....
        /*0b30*/ 	.word	0x00008460
        /*0b34*/ 	.word	0x00000000
        /*0b38*/ 	.word	0x00000138
        /*0b3c*/ 	.short	0x010a
        /*0b3e*/ 	.byte	0xff
	.zero		1


	//   ....[165]....
        /*0b40*/ 	.word	0x000084c0
        /*0b44*/ 	.word	0x00000000
        /*0b48*/ 	.word	0x00000128
        /*0b4c*/ 	.short	0x010a
        /*0b4e*/ 	.byte	0xff
	.zero		1


	//   ....[166]....
        /*0b50*/ 	.word	0x00008510
        /*0b54*/ 	.word	0x00000003
        /*0b58*/ 	.word	0x00000140
        /*0b5c*/ 	.short	0x010a
        /*0b5e*/ 	.byte	0xff
	.zero		1


	//   ....[167]....
        /*0b60*/ 	.word	0x00008570
        /*0b64*/ 	.word	0x00000000
        /*0b68*/ 	.word	0x00000120
        /*0b6c*/ 	.short	0x010a
        /*0b6e*/ 	.byte	0xff
	.zero		1


	//   ....[168]....
        /*0b70*/ 	.word	0x000085c0
        /*0b74*/ 	.word	0x00000053
        /*0b78*/ 	.word	0x00000160
        /*0b7c*/ 	.short	0x010a
        /*0b7e*/ 	.byte	0xff
	.zero		1


	//----- nvinfo : EIATTR_NUM_MBARRIERS
	.align		4
.L_47:
        /*0b80*/ 	.byte	0x03, 0x38
        /*0b82*/ 	.short	0x0039


	//----- nvinfo : EIATTR_EXIT_INSTR_OFFSETS
	.align		4
        /*0b84*/ 	.byte	0x04, 0x1c
        /*0b86*/ 	.short	(.L_49 - .L_48)


	//   ....[0]....
.L_48:
        /*0b88*/ 	.word	0x000034f0


	//   ....[1]....
        /*0b8c*/ 	.word	0x000039e0


	//   ....[2]....
        /*0b90*/ 	.word	0x00003a40


	//   ....[3]....
        /*0b94*/ 	.word	0x00004dc0


	//   ....[4]....
        /*0b98*/ 	.word	0x00005970


	//   ....[5]....
        /*0b9c*/ 	.word	0x000059b0


	//   ....[6]....
        /*0ba0*/ 	.word	0x000076f0


	//----- nvinfo : EIATTR_MAX_THREADS
	.align		4
.L_49:
        /*0ba4*/ 	.byte	0x04, 0x05
        /*0ba6*/ 	.short	(.L_51 - .L_50)
.L_50:
        /*0ba8*/ 	.word	0x00000100
        /*0bac*/ 	.word	0x00000001
        /*0bb0*/ 	.word	0x00000001


	//----- nvinfo : EIATTR_CRS_STACK_SIZE
	.align		4
.L_51:
        /*0bb4*/ 	.byte	0x04, 0x1e
        /*0bb6*/ 	.short	(.L_53 - .L_52)
.L_52:
        /*0bb8*/ 	.word	0x00000000


	//----- nvinfo : EIATTR_CBANK_PARAM_SIZE
	.align		4
.L_53:
        /*0bbc*/ 	.byte	0x03, 0x19
        /*0bbe*/ 	.short	0x0800


	//----- nvinfo : EIATTR_PARAM_CBANK
	.align		4
        /*0bc0*/ 	.byte	0x04, 0x0a
        /*0bc2*/ 	.short	(.L_55 - .L_54)
	.align		4
.L_54:
        /*0bc4*/ 	.word	index@(.nv.constant0._ZN7cutlass13device_kernelINS_4gemm6kernel13GemmUniversalIN4cute5tupleIJiiiiEEENS1_10collective13CollectiveMmaINS1_35MainloopSm100TmaUmmaWarpSpecializedILi18ELi2ELi4ENS5_IJNS4_1CILi4EEENSA_ILi2EEENSA_ILi1EEEEEEEENS5_IJNSA_ILi128EEENSA_ILi64EEESG_EEEaNS5_IJlSD_lEEEaSJ_NS4_8TiledMMAINS4_8MMA_AtomIJNS4_21SM100_MMA_S8_2x1SM_SSIaaiLi128ELi64ELNS4_4UMMA5MajorE0ELSO_0ELNSN_8SaturateE0EEEEEENS4_6LayoutINS5_IJSD_SD_SD_EEENS5_IJNSA_ILi0EEESU_SU_EEEEENS5_IJNS4_10UnderscoreESX_SX_EEEEENS4_28SM100_TMA_2SM_LOAD_MULTICASTENS4_14ComposedLayoutINS4_7SwizzleILi3ELi4ELi3EEENS4_18smem_ptr_flag_bitsILi8EEENSS_INS5_IJNSA_ILi8EEESG_EEENS5_IJSG_SD_EEEEEEEvNS4_8identityES10_S1A_vS1B_EENS_8epilogue10collective18CollectiveEpilogueINS1D_23Sm100TmaWarpSpecializedILi1ELi1ELi32ELb0ELb0EEEJNS5_IJSH_SH_SG_EEENS5_IJNSS_ISH_SD_EES1J_EEEaSJ_aSJ_NS1D_6fusion15FusionCallbacksIS1H_NS1L_17LinearCombinationIaiaiLNS_15FloatRoundStyleE2EEES1I_S1K_JEEENS4_5SM1004TMEM4LOAD26SM100_TMEM_LOAD_32dp32b32xENS4_13SM90_TMA_LOADENS11_INS12_ILi2ELi4ELi3EEES15_NSS_INS5_IJS16_SH_EEENS5_IJSH_SD_EEEEEEENS4_39AutoVectorizingCopyWithAssumedAlignmentILi128EEENS4_14SM90_TMA_STOREES20_S22_S22_EEEvvEEEEvNT_6ParamsE)
        /*0bc8*/ 	.short	0x0380
        /*0bca*/ 	.short	0x0800


	//----- nvinfo : EIATTR_SW_WAR
	.align		4
.L_55:
        /*0bcc*/ 	.byte	0x04, 0x36
        /*0bce*/ 	.short	(.L_57 - .L_56)
.L_56:
        /*0bd0*/ 	.word	0x00000008
.L_57:


//--------------------- .nv.callgraph             --------------------------
	.section	.nv.callgraph,"",@"SHT_CUDA_CALLGRAPH"
	.align	4
	.sectionentsize	8
	.align		4
        /*0000*/ 	.word	0x00000000
	.align		4
        /*0004*/ 	.word	0xffffffff
	.align		4
        /*0008*/ 	.word	index@(_ZN7cutlass13device_kernelINS_4gemm6kernel13GemmUniversalIN4cute5tupleIJiiiiEEENS1_10collective13CollectiveMmaINS1_35MainloopSm100TmaUmmaWarpSpecializedILi18ELi2ELi4ENS5_IJNS4_1CILi4EEENSA_ILi2EEENSA_ILi1EEEEEEEENS5_IJNSA_ILi128EEENSA_ILi64EEESG_EEEaNS5_IJlSD_lEEEaSJ_NS4_8TiledMMAINS4_8MMA_AtomIJNS4_21SM100_MMA_S8_2x1SM_SSIaaiLi128ELi64ELNS4_4UMMA5MajorE0ELSO_0ELNSN_8SaturateE0EEEEEENS4_6LayoutINS5_IJSD_SD_SD_EEENS5_IJNSA_ILi0EEESU_SU_EEEEENS5_IJNS4_10UnderscoreESX_SX_EEEEENS4_28SM100_TMA_2SM_LOAD_MULTICASTENS4_14ComposedLayoutINS4_7SwizzleILi3ELi4ELi3EEENS4_18smem_ptr_flag_bitsILi8EEENSS_INS5_IJNSA_ILi8EEESG_EEENS5_IJSG_SD_EEEEEEEvNS4_8identityES10_S1A_vS1B_EENS_8epilogue10collective18CollectiveEpilogueINS1D_23Sm100TmaWarpSpecializedILi1ELi1ELi32ELb0ELb0EEEJNS5_IJSH_SH_SG_EEENS5_IJNSS_ISH_SD_EES1J_EEEaSJ_aSJ_NS1D_6fusion15FusionCallbacksIS1H_NS1L_17LinearCombinationIaiaiLNS_15FloatRoundStyleE2EEES1I_S1K_JEEENS4_5SM1004TMEM4LOAD26SM100_TMEM_LOAD_32dp32b32xENS4_13SM90_TMA_LOADENS11_INS12_ILi2ELi4ELi3EEES15_NSS_INS5_IJS16_SH_EEENS5_IJSH_SD_EEEEEEENS4_39AutoVectorizingCopyWithAssumedAlignmentILi128EEENS4_14SM90_TMA_STOREES20_S22_S22_EEEvvEEEEvNT_6ParamsE)
	.align		4
        /*000c*/ 	.word	index@(__assertfail)
	.align		4
        /*0010*/ 	.word	0x00000000
	.align		4
        /*0014*/ 	.word	0xfffffffe
	.align		4
        /*0018*/ 	.word	0x00000000
	.align		4
        /*001c*/ 	.word	0xfffffffd
	.align		4
        /*0020*/ 	.word	0x00000000
	.align		4
        /*0024*/ 	.word	0xfffffffc


//--------------------- .nv.constant4             --------------------------
	.section	.nv.constant4,"a",@progbits
	.align	8
	.align		8
.nv.constant4:
        /*0000*/ 	.dword	__assertfail
	.align		8
        /*0008*/ 	.dword	__unnamed_1
	.align		8
        /*0010*/ 	.dword	__unnamed_2
	.align		8
        /*0018*/ 	.dword	_ZN40_INTERNAL_1044949d_4_k_cu_fa697ceb_347894cuda3std3__45__cpo5beginE
	.align		8
        /*0020*/ 	.dword	_ZN40_INTERNAL_1044949d_4_k_cu_fa697ceb_347894cuda3std3__45__cpo3endE
	.align		8
        /*0028*/ 	.dword	_ZN40_INTERNAL_1044949d_4_k_cu_fa697ceb_347894cuda3std3__45__cpo6cbeginE
	.align		8
        /*0030*/ 	.dword	_ZN40_INTERNAL_1044949d_4_k_cu_fa697ceb_347894cuda3std3__45__cpo4cendE
	.align		8
        /*0038*/ 	.dword	_ZN40_INTERNAL_1044949d_4_k_cu_fa697ceb_347894cuda3std3__442_GLOBAL__N__1044949d_4_k_cu_fa697ceb_347896ignoreE
	.align		8
        /*0040*/ 	.dword	_ZN40_INTERNAL_1044949d_4_k_cu_fa697ceb_347894cuda3std3__419piecewise_constructE
	.align		8
        /*0048*/ 	.dword	_ZN40_INTERNAL_1044949d_4_k_cu_fa697ceb_347894cuda3std3__48in_placeE
	.align		8
        /*0050*/ 	.dword	_ZN40_INTERNAL_1044949d_4_k_cu_fa697ceb_347894cuda3std6ranges3__45__cpo4swapE
	.align		8
        /*0058*/ 	.dword	_ZN40_INTERNAL_1044949d_4_k_cu_fa697ceb_347894cuda3std6ranges3__45__cpo9iter_moveE
	.align		8
        /*0060*/ 	.dword	_ZN40_INTERNAL_1044949d_4_k_cu_fa697ceb_347894cute7productE
	.align		8
        /*0068*/ 	.dword	_ZN40_INTERNAL_1044949d_4_k_cu_fa697ceb_347894cute1_E
	.align		8
        /*0070*/ 	.dword	$str$25
	.align		8
        /*0078*/ 	.dword	$str$26
	.align		8
        /*0080*/ 	.dword	$str$27
	.align		8
        /*0088*/ 	.dword	$str$28


//--------------------- .text._ZN7cutlass13device_kernelINS_4gemm6kernel13GemmUniversalIN4cute5tupleIJiiiiEEENS1_10collective13CollectiveMmaINS1_35MainloopSm100TmaUmmaWarpSpecializedILi18ELi2ELi4ENS5_IJNS4_1CILi4EEENSA_ILi2EEENSA_ILi1EEEEEEEENS5_IJNSA_ILi128EEENSA_ILi64EEESG_EEEaNS5_IJlSD_lEEEaSJ_NS4_8TiledMMAINS4_8MMA_AtomIJNS4_21SM100_MMA_S8_2x1SM_SSIaaiLi128ELi64ELNS4_4UMMA5MajorE0ELSO_0ELNSN_8SaturateE0EEEEEENS4_6LayoutINS5_IJSD_SD_SD_EEENS5_IJNSA_ILi0EEESU_SU_EEEEENS5_IJNS4_10UnderscoreESX_SX_EEEEENS4_28SM100_TMA_2SM_LOAD_MULTICASTENS4_14ComposedLayoutINS4_7SwizzleILi3ELi4ELi3EEENS4_18smem_ptr_flag_bitsILi8EEENSS_INS5_IJNSA_ILi8EEESG_EEENS5_IJSG_SD_EEEEEEEvNS4_8identityES10_S1A_vS1B_EENS_8epilogue10collective18CollectiveEpilogueINS1D_23Sm100TmaWarpSpecializedILi1ELi1ELi32ELb0ELb0EEEJNS5_IJSH_SH_SG_EEENS5_IJNSS_ISH_SD_EES1J_EEEaSJ_aSJ_NS1D_6fusion15FusionCallbacksIS1H_NS1L_17LinearCombinationIaiaiLNS_15FloatRoundStyleE2EEES1I_S1K_JEEENS4_5SM1004TMEM4LOAD26SM100_TMEM_LOAD_32dp32b32xENS4_13SM90_TMA_LOADENS11_INS12_ILi2ELi4ELi3EEES15_NSS_INS5_IJS16_SH_EEENS5_IJSH_SD_EEEEEEENS4_39AutoVectorizingCopyWithAssumedAlignmentILi128EEENS4_14SM90_TMA_STOREES20_S22_S22_EEEvvEEEEvNT_6ParamsE --------------------------
	.section	.text._ZN7cutlass13device_kernelINS_4gemm6kernel13GemmUniversalIN4cute5tupleIJiiiiEEENS1_10collective13CollectiveMmaINS1_35MainloopSm100TmaUmmaWarpSpecializedILi18ELi2ELi4ENS5_IJNS4_1CILi4EEENSA_ILi2EEENSA_ILi1EEEEEEEENS5_IJNSA_ILi128EEENSA_ILi64EEESG_EEEaNS5_IJlSD_lEEEaSJ_NS4_8TiledMMAINS4_8MMA_AtomIJNS4_21SM100_MMA_S8_2x1SM_SSIaaiLi128ELi64ELNS4_4UMMA5MajorE0ELSO_0ELNSN_8SaturateE0EEEEEENS4_6LayoutINS5_IJSD_SD_SD_EEENS5_IJNSA_ILi0EEESU_SU_EEEEENS5_IJNS4_10UnderscoreESX_SX_EEEEENS4_28SM100_TMA_2SM_LOAD_MULTICASTENS4_14ComposedLayoutINS4_7SwizzleILi3ELi4ELi3EEENS4_18smem_ptr_flag_bitsILi8EEENSS_INS5_IJNSA_ILi8EEESG_EEENS5_IJSG_SD_EEEEEEEvNS4_8identityES10_S1A_vS1B_EENS_8epilogue10collective18CollectiveEpilogueINS1D_23Sm100TmaWarpSpecializedILi1ELi1ELi32ELb0ELb0EEEJNS5_IJSH_SH_SG_EEENS5_IJNSS_ISH_SD_EES1J_EEEaSJ_aSJ_NS1D_6fusion15FusionCallbacksIS1H_NS1L_17LinearCombinationIaiaiLNS_15FloatRoundStyleE2EEES1I_S1K_JEEENS4_5SM1004TMEM4LOAD26SM100_TMEM_LOAD_32dp32b32xENS4_13SM90_TMA_LOADENS11_INS12_ILi2ELi4ELi3EEES15_NSS_INS5_IJS16_SH_EEENS5_IJSH_SD_EEEEEEENS4_39AutoVectorizingCopyWithAssumedAlignmentILi128EEENS4_14SM90_TMA_STOREES20_S22_S22_EEEvvEEEEvNT_6ParamsE,"ax",@progbits
	.align	128
.text._ZN7cutlass13device_kernelINS_4gemm6kernel13GemmUniversalIN4cute5tupleIJiiiiEEENS1_10collective13CollectiveMmaINS1_35MainloopSm100TmaUmmaWarpSpecializedILi18ELi2ELi4ENS5_IJNS4_1CILi4EEENSA_ILi2EEENSA_ILi1EEEEEEEENS5_IJNSA_ILi128EEENSA_ILi64EEESG_EEEaNS5_IJlSD_lEEEaSJ_NS4_8TiledMMAINS4_8MMA_AtomIJNS4_21SM100_MMA_S8_2x1SM_SSIaaiLi128ELi64ELNS4_4UMMA5MajorE0ELSO_0ELNSN_8SaturateE0EEEEEENS4_6LayoutINS5_IJSD_SD_SD_EEENS5_IJNSA_ILi0EEESU_SU_EEEEENS5_IJNS4_10UnderscoreESX_SX_EEEEENS4_28SM100_TMA_2SM_LOAD_MULTICASTENS4_14ComposedLayoutINS4_7SwizzleILi3ELi4ELi3EEENS4_18smem_ptr_flag_bitsILi8EEENSS_INS5_IJNSA_ILi8EEESG_EEENS5_IJSG_SD_EEEEEEEvNS4_8identityES10_S1A_vS1B_EENS_8epilogue10collective18CollectiveEpilogueINS1D_23Sm100TmaWarpSpecializedILi1ELi1ELi32ELb0ELb0EEEJNS5_IJSH_SH_SG_EEENS5_IJNSS_ISH_SD_EES1J_EEEaSJ_aSJ_NS1D_6fusion15FusionCallbacksIS1H_NS1L_17LinearCombinationIaiaiLNS_15FloatRoundStyleE2EEES1I_S1K_JEEENS4_5SM1004TMEM4LOAD26SM100_TMEM_LOAD_32dp32b32xENS4_13SM90_TMA_LOADENS11_INS12_ILi2ELi4ELi3EEES15_NSS_INS5_IJS16_SH_EEENS5_IJSH_SD_EEEEEEENS4_39AutoVectorizingCopyWithAssumedAlignmentILi128EEENS4_14SM90_TMA_STOREES20_S22_S22_EEEvvEEEEvNT_6ParamsE:
        .type           _ZN7cutlass13device_kernelINS_4gemm6kernel13GemmUniversalIN4cute5tupleIJiiiiEEENS1_10collective13CollectiveMmaINS1_35MainloopSm100TmaUmmaWarpSpecializedILi18ELi2ELi4ENS5_IJNS4_1CILi4EEENSA_ILi2EEENSA_ILi1EEEEEEEENS5_IJNSA_ILi128EEENSA_ILi64EEESG_EEEaNS5_IJlSD_lEEEaSJ_NS4_8TiledMMAINS4_8MMA_AtomIJNS4_21SM100_MMA_S8_2x1SM_SSIaaiLi128ELi64ELNS4_4UMMA5MajorE0ELSO_0ELNSN_8SaturateE0EEEEEENS4_6LayoutINS5_IJSD_SD_SD_EEENS5_IJNSA_ILi0EEESU_SU_EEEEENS5_IJNS4_10UnderscoreESX_SX_EEEEENS4_28SM100_TMA_2SM_LOAD_MULTICASTENS4_14ComposedLayoutINS4_7SwizzleILi3ELi4ELi3EEENS4_18smem_ptr_flag_bitsILi8EEENSS_INS5_IJNSA_ILi8EEESG_EEENS5_IJSG_SD_EEEEEEEvNS4_8identityES10_S1A_vS1B_EENS_8epilogue10collective18CollectiveEpilogueINS1D_23Sm100TmaWarpSpecializedILi1ELi1ELi32ELb0ELb0EEEJNS5_IJSH_SH_SG_EEENS5_IJNSS_ISH_SD_EES1J_EEEaSJ_aSJ_NS1D_6fusion15FusionCallbacksIS1H_NS1L_17LinearCombinationIaiaiLNS_15FloatRoundStyleE2EEES1I_S1K_JEEENS4_5SM1004TMEM4LOAD26SM100_TMEM_LOAD_32dp32b32xENS4_13SM90_TMA_LOADENS11_INS12_ILi2ELi4ELi3EEES15_NSS_INS5_IJS16_SH_EEENS5_IJSH_SD_EEEEEEENS4_39AutoVectorizingCopyWithAssumedAlignmentILi128EEENS4_14SM90_TMA_STOREES20_S22_S22_EEEvvEEEEvNT_6ParamsE,@function
        .size           _ZN7cutlass13device_kernelINS_4gemm6kernel13GemmUniversalIN4cute5tupleIJiiiiEEENS1_10collective13CollectiveMmaINS1_35MainloopSm100TmaUmmaWarpSpecializedILi18ELi2ELi4ENS5_IJNS4_1CILi4EEENSA_ILi2EEENSA_ILi1EEEEEEEENS5_IJNSA_ILi128EEENSA_ILi64EEESG_EEEaNS5_IJlSD_lEEEaSJ_NS4_8TiledMMAINS4_8MMA_AtomIJNS4_21SM100_MMA_S8_2x1SM_SSIaaiLi128ELi64ELNS4_4UMMA5MajorE0ELSO_0ELNSN_8SaturateE0EEEEEENS4_6LayoutINS5_IJSD_SD_SD_EEENS5_IJNSA_ILi0EEESU_SU_EEEEENS5_IJNS4_10UnderscoreESX_SX_EEEEENS4_28SM100_TMA_2SM_LOAD_MULTICASTENS4_14ComposedLayoutINS4_7SwizzleILi3ELi4ELi3EEENS4_18smem_ptr_flag_bitsILi8EEENSS_INS5_IJNSA_ILi8EEESG_EEENS5_IJSG_SD_EEEEEEEvNS4_8identityES10_S1A_vS1B_EENS_8epilogue10collective18CollectiveEpilogueINS1D_23Sm100TmaWarpSpecializedILi1ELi1ELi32ELb0ELb0EEEJNS5_IJSH_SH_SG_EEENS5_IJNSS_ISH_SD_EES1J_EEEaSJ_aSJ_NS1D_6fusion15FusionCallbacksIS1H_NS1L_17LinearCombinationIaiaiLNS_15FloatRoundStyleE2EEES1I_S1K_JEEENS4_5SM1004TMEM4LOAD26SM100_TMEM_LOAD_32dp32b32xENS4_13SM90_TMA_LOADENS11_INS12_ILi2ELi4ELi3EEES15_NSS_INS5_IJS16_SH_EEENS5_IJSH_SD_EEEEEEENS4_39AutoVectorizingCopyWithAssumedAlignmentILi128EEENS4_14SM90_TMA_STOREES20_S22_S22_EEEvvEEEEvNT_6ParamsE,(.L_x_192 - _ZN7cutlass13device_kernelINS_4gemm6kernel13GemmUniversalIN4cute5tupleIJiiiiEEENS1_10collective13CollectiveMmaINS1_35MainloopSm100TmaUmmaWarpSpecializedILi18ELi2ELi4ENS5_IJNS4_1CILi4EEENSA_ILi2EEENSA_ILi1EEEEEEEENS5_IJNSA_ILi128EEENSA_ILi64EEESG_EEEaNS5_IJlSD_lEEEaSJ_NS4_8TiledMMAINS4_8MMA_AtomIJNS4_21SM100_MMA_S8_2x1SM_SSIaaiLi128ELi64ELNS4_4UMMA5MajorE0ELSO_0ELNSN_8SaturateE0EEEEEENS4_6LayoutINS5_IJSD_SD_SD_EEENS5_IJNSA_ILi0EEESU_SU_EEEEENS5_IJNS4_10UnderscoreESX_SX_EEEEENS4_28SM100_TMA_2SM_LOAD_MULTICASTENS4_14ComposedLayoutINS4_7SwizzleILi3ELi4ELi3EEENS4_18smem_ptr_flag_bitsILi8EEENSS_INS5_IJNSA_ILi8EEESG_EEENS5_IJSG_SD_EEEEEEEvNS4_8identityES10_S1A_vS1B_EENS_8epilogue10collective18CollectiveEpilogueINS1D_23Sm100TmaWarpSpecializedILi1ELi1ELi32ELb0ELb0EEEJNS5_IJSH_SH_SG_EEENS5_IJNSS_ISH_SD_EES1J_EEEaSJ_aSJ_NS1D_6fusion15FusionCallbacksIS1H_NS1L_17LinearCombinationIaiaiLNS_15FloatRoundStyleE2EEES1I_S1K_JEEENS4_5SM1004TMEM4LOAD26SM100_TMEM_LOAD_32dp32b32xENS4_13SM90_TMA_LOADENS11_INS12_ILi2ELi4ELi3EEES15_NSS_INS5_IJS16_SH_EEENS5_IJSH_SD_EEEEEEENS4_39AutoVectorizingCopyWithAssumedAlignmentILi128EEENS4_14SM90_TMA_STOREES20_S22_S22_EEEvvEEEEvNT_6ParamsE)
        .other          _ZN7cutlass13device_kernelINS_4gemm6kernel13GemmUniversalIN4cute5tupleIJiiiiEEENS1_10collective13CollectiveMmaINS1_35MainloopSm100TmaUmmaWarpSpecializedILi18ELi2ELi4ENS5_IJNS4_1CILi4EEENSA_ILi2EEENSA_ILi1EEEEEEEENS5_IJNSA_ILi128EEENSA_ILi64EEESG_EEEaNS5_IJlSD_lEEEaSJ_NS4_8TiledMMAINS4_8MMA_AtomIJNS4_21SM100_MMA_S8_2x1SM_SSIaaiLi128ELi64ELNS4_4UMMA5MajorE0ELSO_0ELNSN_8SaturateE0EEEEEENS4_6LayoutINS5_IJSD_SD_SD_EEENS5_IJNSA_ILi0EEESU_SU_EEEEENS5_IJNS4_10UnderscoreESX_SX_EEEEENS4_28SM100_TMA_2SM_LOAD_MULTICASTENS4_14ComposedLayoutINS4_7SwizzleILi3ELi4ELi3EEENS4_18smem_ptr_flag_bitsILi8EEENSS_INS5_IJNSA_ILi8EEESG_EEENS5_IJSG_SD_EEEEEEEvNS4_8identityES10_S1A_vS1B_EENS_8epilogue10collective18CollectiveEpilogueINS1D_23Sm100TmaWarpSpecializedILi1ELi1ELi32ELb0ELb0EEEJNS5_IJSH_SH_SG_EEENS5_IJNSS_ISH_SD_EES1J_EEEaSJ_aSJ_NS1D_6fusion15FusionCallbacksIS1H_NS1L_17LinearCombinationIaiaiLNS_15FloatRoundStyleE2EEES1I_S1K_JEEENS4_5SM1004TMEM4LOAD26SM100_TMEM_LOAD_32dp32b32xENS4_13SM90_TMA_LOADENS11_INS12_ILi2ELi4ELi3EEES15_NSS_INS5_IJS16_SH_EEENS5_IJSH_SD_EEEEEEENS4_39AutoVectorizingCopyWithAssumedAlignmentILi128EEENS4_14SM90_TMA_STOREES20_S22_S22_EEEvvEEEEvNT_6ParamsE,@"STO_CUDA_ENTRY STV_DEFAULT"
_ZN7cutlass13device_kernelINS_4gemm6kernel13GemmUniversalIN4cute5tupleIJiiiiEEENS1_10collective13CollectiveMmaINS1_35MainloopSm100TmaUmmaWarpSpecializedILi18ELi2ELi4ENS5_IJNS4_1CILi4EEENSA_ILi2EEENSA_ILi1EEEEEEEENS5_IJNSA_ILi128EEENSA_ILi64EEESG_EEEaNS5_IJlSD_lEEEaSJ_NS4_8TiledMMAINS4_8MMA_AtomIJNS4_21SM100_MMA_S8_2x1SM_SSIaaiLi128ELi64ELNS4_4UMMA5MajorE0ELSO_0ELNSN_8SaturateE0EEEEEENS4_6LayoutINS5_IJSD_SD_SD_EEENS5_IJNSA_ILi0EEESU_SU_EEEEENS5_IJNS4_10UnderscoreESX_SX_EEEEENS4_28SM100_TMA_2SM_LOAD_MULTICASTENS4_14ComposedLayoutINS4_7SwizzleILi3ELi4ELi3EEENS4_18smem_ptr_flag_bitsILi8EEENSS_INS5_IJNSA_ILi8EEESG_EEENS5_IJSG_SD_EEEEEEEvNS4_8identityES10_S1A_vS1B_EENS_8epilogue10collective18CollectiveEpilogueINS1D_23Sm100TmaWarpSpecializedILi1ELi1ELi32ELb0ELb0EEEJNS5_IJSH_SH_SG_EEENS5_IJNSS_ISH_SD_EES1J_EEEaSJ_aSJ_NS1D_6fusion15FusionCallbacksIS1H_NS1L_17LinearCombinationIaiaiLNS_15FloatRoundStyleE2EEES1I_S1K_JEEENS4_5SM1004TMEM4LOAD26SM100_TMEM_LOAD_32dp32b32xENS4_13SM90_TMA_LOADENS11_INS12_ILi2ELi4ELi3EEES15_NSS_INS5_IJS16_SH_EEENS5_IJSH_SD_EEEEEEENS4_39AutoVectorizingCopyWithAssumedAlignmentILi128EEENS4_14SM90_TMA_STOREES20_S22_S22_EEEvvEEEEvNT_6ParamsE:
[----:B------:R-:W1:Y:S01]  /*0000*/  LDC R1, c[0x0][0x37c] ;  /* 0x0000df00ff017b82 */ /* 0x000e620000000800 */
[----:B------:R-:W2:Y:S01]  /*0010*/  S2R R78, SR_TID.X ;  /* 0x00000000004e7919 */ /* 0x000ea20000002100 */
[----:B------:R-:W3:Y:S06]  /*0020*/  LDCU.64 UR6, c[0x0][0x890] ;  /* 0x00011200ff0677ac */ /* 0x000eec0008000a00 */
[----:B------:R-:W4:Y:S01]  /*0030*/  S2UR UR54, SR_CgaCtaId ;  /* 0x00000000003679c3 */ /* 0x000f220000008800 */
[----:B------:R-:W-:Y:S01]  /*0040*/  PRMT R81, RZ, 0x7610, R81 ;  /* 0x00007610ff517816 */ /* 0x000fe20000000051 */
[----:B------:R-:W1:Y:S01]  /*0050*/  LDCU.64 UR52, c[0x0][0x358] ;  /* 0x00006b00ff3477ac */ /* 0x000e620008000a00 */
[----:B------:R-:W-:-:S02]  /*0060*/  ELECT P0, URZ, PT ;  /* 0x0000000000ff782f */ /* 0x000fc40003800000 */
[----:B---3--:R-:W-:-:S04]  /*0070*/  ISETP.NE.U32.AND P1, PT, RZ, UR6, PT ;  /* 0x00000006ff007c0c */ /* 0x008fc8000bf25070 */
[----:B------:R-:W-:Y:S01]  /*0080*/  ISETP.NE.AND.EX P2, PT, RZ, UR7, PT, P1 ;  /* 0x00000007ff007c0c */ /* 0x000fe2000bf45310 */
[----:B----4-:R-:W-:Y:S02]  /*0090*/  ULOP3.LUT UR17, UR54, 0x1, URZ, 0xc0, !UPT ;  /* 0x0000000136117892 */ /* 0x010fe4000f8ec0ff */
[----:B------:R-:W-:Y:S01]  /*00a0*/  ULOP3.LUT UR16, UR54, 0x1, URZ, 0x3c, !UPT ;  /* 0x0000000136107892 */ /* 0x000fe2000f8e3cff */
[----:B--2---:R-:W-:-:S05]  /*00b0*/  SHF.R.U32.HI R82, RZ, 0x5, R78 ;  /* 0x00000005ff527819 */ /* 0x004fca000001164e */
[----:B------:R-:W2:Y:S02]  /*00c0*/  SHFL.IDX PT, R0, R82, RZ, 0x1f ;  /* 0x00001fff52007589 */ /* 0x000ea400000e0000 */
[----:B--2---:R-:W-:Y:S02]  /*00d0*/  R2UR UR11, R0 ;  /* 0x00000000000b72ca */ /* 0x004fe400000e0000 */
[----:B-1----:R-:W-:Y:S05]  /*00e0*/  @P2 BRA `(.L_x_0) ;  /* 0x00000000002c2947 */ /* 0x002fea0003800000 */
[----:B------:R-:W1:Y:S02]  /*00f0*/  LDCU.64 UR4, c[0x0][0x888] ;  /* 0x00011100ff0477ac */ /* 0x000e640008000a00 */
[----:B-1----:R-:W-:-:S04]  /*0100*/  UISETP.NE.U32.AND UP0, UPT, UR4, URZ, UPT ;  /* 0x000000ff0400728c */ /* 0x002fc8000bf05070 */
[----:B------:R-:W-:-:S09]  /*0110*/  UISETP.NE.AND.EX UP0, UPT, UR5, URZ, UPT, UP0 ;  /* 0x000000ff0500728c */ /* 0x000fd2000bf05300 */
[----:B------:R-:W-:Y:S05]  /*0120*/  BRA.U !UP0, `(.L_x_1) ;  /* 0x0000000108107547 */ /* 0x000fea000b800000 */
[----:B------:R-:W1:Y:S02]  /*0130*/  LDC.64 R40, c[0x0][0x888] ;  /* 0x00022200ff287b82 */ /* 0x000e640000000a00 */
[----:B-1----:R1:W5:Y:S01]  /*0140*/  LDG.E R40, desc[UR52][R40.64] ;  /* 0x0000003428287981 */ /* 0x002362000c1e1900 */
[----:B------:R-:W-:Y:S01]  /*0150*/  HFMA2 R81, -RZ, RZ, 0, 5.9604644775390625e-08 ;  /* 0x00000001ff517431 */ /* 0x000fe200000001ff */
[----:B------:R-:W-:Y:S05]  /*0160*/  BRA `(.L_x_0) ;  /* 0x00000000000c7947 */ /* 0x000fea0003800000 */
.L_x_1:
[----:B------:R-:W1:Y:S01]  /*0170*/  LDCU UR4, c[0x0][0x880] ;  /* 0x00011000ff0477ac */ /* 0x000e620008000800 */
[----:B------:R-:W-:Y:S01]  /*0180*/  HFMA2 R81, -RZ, RZ, 0, 5.9604644775390625e-08 ;  /* 0x00000001ff517431 */ /* 0x000fe200000001ff */
[----:B-1----:R-:W-:-:S07]  /*0190*/  MOV R40, UR4 ;  /* 0x0000000400287c02 */ /* 0x002fce0008000f00 */
.L_x_0:
[----:B------:R-:W2:Y:S02]  /*01a0*/  LDCU.64 UR4, c[0x0][0x8b0] ;  /* 0x00011600ff0477ac */ /* 0x000ea40008000a00 */
[----:B--2---:R-:W-:-:S04]  /*01b0*/  UISETP.NE.U32.AND UP0, UPT, UR4, URZ, UPT ;  /* 0x000000ff0400728c */ /* 0x004fc8000bf05070 */
[----:B------:R-:W-:-:S09]  /*01c0*/  UISETP.NE.AND.EX UP0, UPT, UR5, URZ, UPT, UP0 ;  /* 0x000000ff0500728c */ /* 0x000fd2000bf05300 */
[----:B------:R-:W-:Y:S05]  /*01d0*/  BRA.U UP0, `(.L_x_2) ;  /* 0x0000000100247547 */ /* 0x000fea000b800000 */
[----:B------:R-:W2:Y:S02]  /*01e0*/  LDCU.64 UR4, c[0x0][0x8a8] ;  /* 0x00011500ff0477ac */ /* 0x000ea40008000a00 */
[----:B--2---:R-:W-:-:S04]  /*01f0*/  UISETP.NE.U32.AND UP0, UPT, UR4, URZ, UPT ;  /* 0x000000ff0400728c */ /* 0x004fc8000bf05070 */
[----:B------:R-:W-:-:S09]  /*0200*/  UISETP.NE.AND.EX UP0, UPT, UR5, URZ, UPT, UP0 ;  /* 0x000000ff0500728c */ /* 0x000fd2000bf05300 */
[----:B------:R-:W-:Y:S05]  /*0210*/  BRA.U !UP0, `(.L_x_3) ;  /* 0x00000001080c7547 */ /* 0x000fea000b800000 */
[----:B------:R-:W2:Y:S02]  /*0220*/  LDC.64 R38, c[0x0][0x8a8] ;  /* 0x00022a00ff267b82 */ /* 0x000ea40000000a00 */
[----:B--2---:R2:W5:Y:S01]  /*0230*/  LDG.E R38, desc[UR52][R38.64] ;  /* 0x0000003426267981 */ /* 0x004562000c1e1900 */
[----:B------:R-:W-:Y:S05]  /*0240*/  BRA `(.L_x_2) ;  /* 0x0000000000087947 */ /* 0x000fea0003800000 */
.L_x_3:
[----:B------:R-:W2:Y:S02]  /*0250*/  LDCU UR4, c[0x0][0x8a0] ;  /* 0x00011400ff0477ac */ /* 0x000ea40008000800 */
[----:B--2---:R-:W-:Y:S02]  /*0260*/  MOV R38, UR4 ;  /* 0x0000000400267c02 */ /* 0x004fe40008000f00 */
.L_x_2:
[----:B------:R-:W-:Y:S01]  /*0270*/  IMAD.U32 R0, RZ, RZ, UR11 ;  /* 0x0000000bff007e24 */ /* 0x000fe2000f8e00ff */
[----:B------:R-:W-:Y:S04]  /*0280*/  BSSY.RECONVERGENT B0, `(.L_x_4) ;  /* 0x000000c000007945 */ /* 0x000fe80003800200 */
[C---:B------:R-:W-:Y:S02]  /*0290*/  ISETP.NE.OR P3, PT, R0.reuse, 0x1, !P0 ;  /* 0x000000010000780c */ /* 0x040fe40004765670 */
[----:B------:R-:W-:-:S11]  /*02a0*/  ISETP.NE.OR P2, PT, R0, 0x3, !P0 ;  /* 0x000000030000780c */ /* 0x000fd60004745670 */
[----:B------:R-:W-:Y:S05]  /*02b0*/  @P3 BRA `(.L_x_5) ;  /* 0x0000000000203947 */ /* 0x000fea0003800000 */
[----:B------:R-:W3:Y:S02]  /*02c0*/  LDCU.64 UR4, c[0x0][0x348] ;  /* 0x00006900ff0477ac */ /* 0x000ee40008000a00 */
[----:B---3--:R-:W-:Y:S02]  /*02d0*/  UIADD3 UR8, UP1, UPT, UR4, 0x80, URZ ;  /* 0x0000008004087890 */ /* 0x008fe4000ff3e0ff */
[----:B------:R-:W-:Y:S02]  /*02e0*/  UIADD3 UR4, UP0, UPT, UR4, 0x180, URZ ;  /* 0x0000018004047890 */ /* 0x000fe4000ff1e0ff */
[----:B------:R-:W-:Y:S02]  /*02f0*/  UIADD3.X UR9, UPT, UPT, URZ, UR5, URZ, UP1, !UPT ;  /* 0x00000005ff097290 */ /* 0x000fe40008ffe4ff */
[----:B------:R-:W-:-:S07]  /*0300*/  UIADD3.X UR5, UPT, UPT, URZ, UR5, URZ, UP0, !UPT ;  /* 0x00000005ff057290 */ /* 0x000fce00087fe4ff */
[----:B------:R3:W-:Y:S02]  /*0310*/  UTMACCTL.PF [UR8] ;  /* 0x00000000080079b9 */ /* 0x0007e40008040000 */
[----:B------:R3:W-:Y:S02]  /*0320*/  UTMACCTL.PF [UR4] ;  /* 0x00000000040079b9 */ /* 0x0007e40008040000 */
[----:B---3--:R-:W-:Y:S01]  /*0330*/  NOP ;  /* 0x0000000000007918 */ /* 0x008fe20000000000 */
.L_x_5:
[----:B------:R-:W-:Y:S05]  /*0340*/  BSYNC.RECONVERGENT B0 ;  /* 0x0000000000007941 */ /* 0x000fea0003800200 */
.L_x_4:
[----:B------:R-:W-:Y:S04]  /*0350*/  BSSY.RECONVERGENT B0, `(.L_x_6) ;  /* 0x000000a000007945 */ /* 0x000fe80003800200 */
        /* <DEDUP_REMOVED lines=9> */
.L_x_7:
[----:B------:R-:W-:Y:S05]  /*03f0*/  BSYNC.RECONVERGENT B0 ;  /* 0x0000000000007941 */ /* 0x000fea0003800200 */
.L_x_6:
[----:B------:R-:W3:Y:S01]  /*0400*/  LDCU.64 UR4, c[0x0][0x888] ;  /* 0x00011100ff0477ac */ /* 0x000ee20008000a00 */
[----:B------:R-:W-:Y:S01]  /*0410*/  ISETP.NE.AND.EX P1, PT, RZ, UR7, PT, P1 ;  /* 0x00000007ff007c0c */ /* 0x000fe2000bf25310 */
[----:B------:R-:W-:Y:S01]  /*0420*/  UPLOP3.LUT UP5, UPT, UPT, UPT, UPT, 0x80, 0x8 ;  /* 0x000000000008789c */ /* 0x000fe20003faf070 */
[----:B---3--:R-:W-:-:S04]  /*0430*/  ISETP.NE.U32.AND P2, PT, RZ, UR4, PT ;  /* 0x00000004ff007c0c */ /* 0x008fc8000bf45070 */
[----:B------:R-:W-:-:S13]  /*0440*/  ISETP.NE.AND.EX P2, PT, RZ, UR5, PT, P2 ;  /* 0x00000005ff007c0c */ /* 0x000fda000bf45320 */
[----:B------:R-:W-:Y:S05]  /*0450*/  @P2 BRA P1, `(.L_x_8) ;  /* 0x0000000000282947 */ /* 0x000fea0000800000 */
[----:B-----5:R-:W-:Y:S01]  /*0460*/  R2UR UR8, R40 ;  /* 0x00000000280872ca */ /* 0x020fe200000e0000 */
[----:B------:R-:W-:Y:S02]  /*0470*/  UISETP.NE.U32.AND UP0, UPT, UR6, URZ, UPT ;  /* 0x000000ff0600728c */ /* 0x000fe4000bf05070 */
[----:B------:R-:W-:Y:S02]  /*0480*/  UISETP.NE.U32.AND UP1, UPT, UR4, URZ, UPT ;  /* 0x000000ff0400728c */ /* 0x000fe4000bf25070 */
[----:B------:R-:W-:Y:S02]  /*0490*/  UISETP.NE.AND.EX UP2, UPT, UR7, URZ, UPT, UP0 ;  /* 0x000000ff0700728c */ /* 0x000fe4000bf45300 */
[----:B------:R-:W-:-:S04]  /*04a0*/  UISETP.NE.AND.EX UP0, UPT, UR5, URZ, UPT, UP1 ;  /* 0x000000ff0500728c */ /* 0x000fc8000bf05310 */
[----:B------:R-:W-:Y:S02]  /*04b0*/  USEL UR4, URZ, 0xffffffff, UP0 ;  /* 0xffffffffff047887 */ /* 0x000fe40008000000 */
[----:B------:R-:W-:-:S04]  /*04c0*/  UISETP.NE.AND UP1, UPT, UR8, URZ, UPT ;  /* 0x000000ff0800728c */ /* 0x000fc8000bf25270 */
[----:B------:R-:W-:-:S04]  /*04d0*/  @!UP2 USEL UR4, URZ, 0xffffffff, UP1 ;  /* 0xffffffffff04a887 */ /* 0x000fc80008800000 */
[----:B------:R-:W-:-:S04]  /*04e0*/  ULOP3.LUT UR4, UR4, 0x1, URZ, 0xc0, !UPT ;  /* 0x0000000104047892 */ /* 0x000fc8000f8ec0ff */
[----:B------:R-:W-:-:S11]  /*04f0*/  UISETP.NE.U32.AND UP5, UPT, UR4, 0x1, UPT ;  /* 0x000000010400788c */ /* 0x000fd6000bfa5070 */
.L_x_8:
[----:B------:R-:W3:Y:S01]  /*0500*/  SHFL.IDX PT, R0, R82, RZ, 0x1f ;  /* 0x00001fff52007589 */ /* 0x000ee200000e0000 */
[----:B------:R-:W-:-:S04]  /*0510*/  UISETP.NE.AND UP0, UPT, UR11, 0x2, UPT ;  /* 0x000000020b00788c */ /* 0x000fc8000bf05270 */
[----:B------:R-:W-:Y:S02]  /*0520*/  UISETP.EQ.AND UP1, UPT, UR17, URZ, !UP0 ;  /* 0x000000ff1100728c */ /* 0x000fe4000c722270 */
[----:B------:R-:W-:-:S04]  /*0530*/  USEL UR26, URZ, 0x1, UP0 ;  /* 0x00000001ff1a7887 */ /* 0x000fc80008000000 */
[----:B------:R-:W-:Y:S02]  /*0540*/  PLOP3.LUT P3, PT, P0, PT, UP1, 0x80, 0x8 ;  /* 0x000000000008781c */ /* 0x000fe4000076f018 */
[----:B---3--:R-:W-:-:S13]  /*0550*/  ISETP.NE.AND P1, PT, R0, RZ, PT ;  /* 0x000000ff0000720c */ /* 0x008fda0003f25270 */
[----:B------:R-:W-:Y:S05]  /*0560*/  @P1 BRA `(.L_x_9) ;  /* 0x0000000000d01947 */ /* 0x000fea0003800000 */
[----:B------:R-:W-:Y:S01]  /*0570*/  ELECT P1, URZ, PT ;  /* 0x0000000000ff782f */ /* 0x000fe20003820000 */
[----:B------:R-:W-:-:S12]  /*0580*/  BSSY.RECONVERGENT B0, `(.L_x_9) ;  /* 0x0000032000007945 */ /* 0x000fd80003800200 */
[----:B------:R-:W-:Y:S05]  /*0590*/  @!P1 BRA `(.L_x_10) ;  /* 0x0000000000c09947 */ /* 0x000fea0003800000 */
[----:B------:R-:W-:Y:S01]  /*05a0*/  UMOV UR6, 0x400 ;  /* 0x0000040000067882 */ /* 0x000fe20000000000 */
[----:B------:R-:W-:Y:S01]  /*05b0*/  UMOV UR5, 0x1 ;  /* 0x0000000100057882 */ /* 0x000fe20000000000 */
[----:B------:R-:W-:Y:S01]  /*05c0*/  UMOV UR4, 0x3 ;  /* 0x0000000300047882 */ /* 0x000fe20000000000 */
[----:B------:R-:W-:Y:S02]  /*05d0*/  ULEA UR6, UR54, UR6, 0x18 ;  /* 0x0000000636067291 */ /* 0x000fe4000f8ec0ff */
[----:B------:R-:W-:-:S04]  /*05e0*/  UIADD3 UR8, UPT, UPT, -UR5, 0x100000, URZ ;  /* 0x0010000005087890 */ /* 0x000fc8000fffe1ff */
[----:B------:R-:W-:Y:S02]  /*05f0*/  USHF.L.U32 UR9, UR8, 0xb, URZ ;  /* 0x0000000b08097899 */ /* 0x000fe400080006ff */
[----:B------:R-:W-:Y:S02]  /*0600*/  USHF.L.U32 UR8, UR8, 0x1, URZ ;  /* 0x0000000108087899 */ /* 0x000fe400080006ff */
[----:B------:R-:W-:-:S04]  /*0610*/  UIADD3 UR4, UPT, UPT, -UR4, 0x100000, URZ ;  /* 0x0010000004047890 */ /* 0x000fc8000fffe1ff */
[----:B------:R-:W-:Y:S02]  /*0620*/  USHF.L.U32 UR5, UR4, 0xb, URZ ;  /* 0x0000000b04057899 */ /* 0x000fe400080006ff */
[----:B------:R-:W-:Y:S01]  /*0630*/  USHF.L.U32 UR4, UR4, 0x1, URZ ;  /* 0x0000000104047899 */ /* 0x000fe200080006ff */
[----:B------:R-:W3:Y:S03]  /*0640*/  FENCE.VIEW.ASYNC.S ;  /* 0x00000000000073c6 */ /* 0x000ee60000000000 */
[----:B---3--:R3:W4:Y:S08]  /*0650*/  SYNCS.EXCH.64 URZ, [UR6], UR8 ;  /* 0x0000000806ff75b2 */ /* 0x0087300008000100 */
[----:B------:R3:W1:Y:S01]  /*0660*/  SYNCS.EXCH.64 URZ, [UR6+0x90], UR4 ;  /* 0x0000900406ff75b2 */ /* 0x0006620008000100 */
        /* <DEDUP_REMOVED lines=33> */
[----:B------:R3:W1:Y:S02]  /*0880*/  SYNCS.EXCH.64 URZ, [UR6+0x118], UR4 ;  /* 0x0001180406ff75b2 */ /* 0x0006640008000100 */
[----:B---34-:R-:W-:Y:S01]  /*0890*/  NOP ;  /* 0x0000000000007918 */ /* 0x018fe20000000000 */
.L_x_10:
[----:B------:R-:W-:Y:S05]  /*08a0*/  BSYNC.RECONVERGENT B0 ;  /* 0x0000000000007941 */ /* 0x000fea0003800200 */
.L_x_9:
[----:B------:R-:W3:Y:S01]  /*08b0*/  SHFL.IDX PT, R0, R82, RZ, 0x1f ;  /* 0x00001fff52007589 */ /* 0x000ee200000e0000 */
[----:B------:R-:W-:Y:S01]  /*08c0*/  NOP ;  /* 0x0000000000007918 */ /* 0x000fe20000000000 */
[----:B---3--:R-:W-:-:S13]  /*08d0*/  ISETP.NE.AND P1, PT, R0, 0x1, PT ;  /* 0x000000010000780c */ /* 0x008fda0003f25270 */
[----:B------:R-:W-:Y:S05]  /*08e0*/  @P1 BRA `(.L_x_11) ;  /* 0x00000000003c1947 */ /* 0x000fea0003800000 */
        /* <DEDUP_REMOVED lines=10> */
[----:B------:R-:W-:Y:S01]  /*0990*/  ELECT P1, URZ, PT ;  /* 0x0000000000ff782f */ /* 0x000fe20003820000 */
[----:B------:R-:W3:Y:S02]  /*09a0*/  FENCE.VIEW.ASYNC.S ;  /* 0x00000000000073c6 */ /* 0x000ee40000000000 */
[----:B---3--:R3:W4:Y:S08]  /*09b0*/  SYNCS.EXCH.64 URZ, [UR6+0x120], UR8 ;  /* 0x0001200806ff75b2 */ /* 0x0087300008000100 */
[----:B------:R3:W1:Y:S01]  /*09c0*/  SYNCS.EXCH.64 URZ, [UR6+0x128], UR4 ;  /* 0x0001280406ff75b2 */ /* 0x0006620008000100 */
[----:B------:R-:W-:Y:S01]  /*09d0*/  NOP ;  /* 0x0000000000007918 */ /* 0x000fe20000000000 */
.L_x_11:
[----:B------:R-:W2:Y:S01]  /*09e0*/  SHFL.IDX PT, R0, R82, RZ, 0x1f ;  /* 0x00001fff52007589 */ /* 0x000ea200000e0000 */
[----:B------:R-:W-:Y:S01]  /*09f0*/  NOP ;  /* 0x0000000000007918 */ /* 0x000fe20000000000 */
[----:B--2---:R-:W-:-:S13]  /*0a00*/  ISETP.NE.AND P1, PT, R0, 0x3, PT ;  /* 0x000000030000780c */ /* 0x004fda0003f25270 */
[----:B------:R-:W-:Y:S05]  /*0a10*/  @P1 BRA `(.L_x_12) ;  /* 0x00000000002c1947 */ /* 0x000fea0003800000 */
[----:B---3--:R-:W-:Y:S01]  /*0a20*/  UMOV UR5, 0x400 ;  /* 0x0000040000057882 */ /* 0x008fe20000000000 */
[----:B------:R-:W-:Y:S01]  /*0a30*/  UMOV UR4, 0x20 ;  /* 0x0000002000047882 */ /* 0x000fe20000000000 */
[----:B------:R-:W-:Y:S02]  /*0a40*/  ULEA UR5, UR54, UR5, 0x18 ;  /* 0x0000000536057291 */ /* 0x000fe4000f8ec0ff */
[----:B------:R-:W-:-:S04]  /*0a50*/  UIADD3 UR6, UPT, UPT, -UR4, 0x100000, URZ ;  /* 0x0010000004067890 */ /* 0x000fc8000fffe1ff */
[----:B------:R-:W-:Y:S02]  /*0a60*/  USHF.L.U32 UR7, UR6, 0xb, URZ ;  /* 0x0000000b06077899 */ /* 0x000fe400080006ff */
[----:B------:R-:W-:Y:S01]  /*0a70*/  USHF.L.U32 UR6, UR6, 0x1, URZ ;  /* 0x0000000106067899 */ /* 0x000fe200080006ff */
[----:B------:R-:W-:Y:S01]  /*0a80*/  ELECT P1, URZ, PT ;  /* 0x0000000000ff782f */ /* 0x000fe20003820000 */
[----:B------:R-:W2:Y:S10]  /*0a90*/  FENCE.VIEW.ASYNC.S ;  /* 0x00000000000073c6 */ /* 0x000eb40000000000 */
[----:B--2---:R2:W3:Y:S01]  /*0aa0*/  SYNCS.EXCH.64 URZ, [UR5+0x130], UR6 ;  /* 0x0001300605ff75b2 */ /* 0x0044e20008000100 */
[----:B------:R2:W1:Y:S01]  /*0ab0*/  SYNCS.EXCH.64 URZ, [UR5+0x138], UR6 ;  /* 0x0001380605ff75b2 */ /* 0x0004620008000100 */
[----:B------:R-:W-:Y:S01]  /*0ac0*/  NOP ;  /* 0x0000000000007918 */ /* 0x000fe20000000000 */
.L_x_12:
[----:B------:R-:W4:Y:S01]  /*0ad0*/  SHFL.IDX PT, R0, R82, RZ, 0x1f ;  /* 0x00001fff52007589 */ /* 0x000f2200000e0000 */
[----:B------:R-:W-:Y:S01]  /*0ae0*/  NOP ;  /* 0x0000000000007918 */ /* 0x000fe20000000000 */
[----:B----4-:R-:W-:-:S13]  /*0af0*/  ISETP.NE.AND P1, PT, R0, 0x4, PT ;  /* 0x000000040000780c */ /* 0x010fda0003f25270 */
[----:B------:R-:W-:Y:S05]  /*0b00*/  @P1 BRA `(.L_x_13) ;  /* 0x0000000000481947 */ /* 0x000fea0003800000 */
[----:B--23--:R-:W-:Y:S01]  /*0b10*/  UMOV UR6, 0x720 ;  /* 0x0000072000067882 */ /* 0x00cfe20000000000 */
[----:B------:R-:W-:Y:S01]  /*0b20*/  UMOV UR5, 0x400 ;  /* 0x0000040000057882 */ /* 0x000fe20000000000 */
[----:B------:R-:W-:Y:S01]  /*0b30*/  USEL UR6, UR6, 0x620, UP5 ;  /* 0x0000062006067887 */ /* 0x000fe2000a800000 */
        /* <DEDUP_REMOVED lines=9> */
[----:B------:R-:W2:Y:S02]  /*0bd0*/  FENCE.VIEW.ASYNC.S ;  /* 0x00000000000073c6 */ /* 0x000ea40000000000 */
[----:B--2---:R4:W2:Y:S08]  /*0be0*/  SYNCS.EXCH.64 URZ, [UR5+0x140], UR8 ;  /* 0x0001400805ff75b2 */ /* 0x0048b00008000100 */
[----:B------:R4:W3:Y:S01]  /*0bf0*/  SYNCS.EXCH.64 URZ, [UR5+0x150], UR6 ;  /* 0x0001500605ff75b2 */ /* 0x0008e20008000100 */
[----:B------:R4:W1:Y:S01]  /*0c00*/  SYNCS.EXCH.64 URZ, [UR5+0x148], UR8 ;  /* 0x0001480805ff75b2 */ /* 0x0008620008000100 */
[----:B------:R4:W1:Y:S02]  /*0c10*/  SYNCS.EXCH.64 URZ, [UR5+0x158], UR6 ;  /* 0x0001580605ff75b2 */ /* 0x0008640008000100 */
[----:B----4-:R-:W-:Y:S01]  /*0c20*/  NOP ;  /* 0x0000000000007918 */ /* 0x010fe20000000000 */
.L_x_13:
[----:B------:R-:W4:Y:S01]  /*0c30*/  SHFL.IDX PT, R0, R82, RZ, 0x1f ;  /* 0x00001fff52007589 */ /* 0x000f2200000e0000 */
[----:B------:R-:W-:Y:S01]  /*0c40*/  NOP ;  /* 0x0000000000007918 */ /* 0x000fe20000000000 */
[----:B----4-:R-:W-:-:S13]  /*0c50*/  ISETP.NE.AND P1, PT, R0, 0x5, PT ;  /* 0x000000050000780c */ /* 0x010fda0003f25270 */
[----:B------:R-:W-:Y:S05]  /*0c60*/  @P1 BRA `(.L_x_14) ;  /* 0x0000000000541947 */ /* 0x000fea0003800000 */
[----:B--23--:R-:W-:Y:S01]  /*0c70*/  UMOV UR6, 0x400 ;  /* 0x0000040000067882 */ /* 0x00cfe20000000000 */
        /* <DEDUP_REMOVED lines=14> */
[----:B------:R4:W1:Y:S01]  /*0d60*/  SYNCS.EXCH.64 URZ, [UR6+0x188], UR4 ;  /* 0x0001880406ff75b2 */ /* 0x0008620008000100 */
[----:B------:R4:W1:Y:S01]  /*0d70*/  SYNCS.EXCH.64 URZ, [UR6+0x170], UR8 ;  /* 0x0001700806ff75b2 */ /* 0x0008620008000100 */
[----:B------:R4:W1:Y:S01]  /*0d80*/  SYNCS.EXCH.64 URZ, [UR6+0x190], UR4 ;  /* 0x0001900406ff75b2 */ /* 0x0008620008000100 */
[----:B------:R4:W1:Y:S01]  /*0d90*/  SYNCS.EXCH.64 URZ, [UR6+0x178], UR8 ;  /* 0x0001780806ff75b2 */ /* 0x0008620008000100 */
[----:B------:R4:W1:Y:S02]  /*0da0*/  SYNCS.EXCH.64 URZ, [UR6+0x198], UR4 ;  /* 0x0001980406ff75b2 */ /* 0x0008640008000100 */
[----:B----4-:R-:W-:Y:S01]  /*0db0*/  NOP ;  /* 0x0000000000007918 */ /* 0x010fe20000000000 */
.L_x_14:
[----:B------:R-:W4:Y:S01]  /*0dc0*/  SHFL.IDX PT, R0, R82, RZ, 0x1f ;  /* 0x00001fff52007589 */ /* 0x000f2200000e0000 */
[----:B------:R-:W-:Y:S01]  /*0dd0*/  ISETP.NE.OR P0, PT, RZ, UR11, !P0 ;  /* 0x0000000bff007c0c */ /* 0x000fe2000c705670 */
[----:B------:R-:W-:Y:S01]  /*0de0*/  NOP ;  /* 0x0000000000007918 */ /* 0x000fe20000000000 */
[----:B----4-:R-:W-:-:S13]  /*0df0*/  ISETP.NE.AND P1, PT, R0, 0x3, PT ;  /* 0x000000030000780c */ /* 0x010fda0003f25270 */
[----:B------:R-:W-:Y:S05]  /*0e00*/  @P1 BRA `(.L_x_15) ;  /* 0x0000000000341947 */ /* 0x000fea0003800000 */
[----:B--23--:R-:W-:Y:S01]  /*0e10*/  UMOV UR5, 0x400 ;  /* 0x0000040000057882 */ /* 0x00cfe20000000000 */
[----:B------:R-:W-:Y:S01]  /*0e20*/  UMOV UR4, 0x20 ;  /* 0x0000002000047882 */ /* 0x000fe20000000000 */
[----:B------:R-:W-:Y:S02]  /*0e30*/  ULEA UR5, UR54, UR5, 0x18 ;  /* 0x0000000536057291 */ /* 0x000fe4000f8ec0ff */
[----:B------:R-:W-:-:S04]  /*0e40*/  UIADD3 UR6, UPT, UPT, -UR4, 0x100000, URZ ;  /* 0x0010000004067890 */ /* 0x000fc8000fffe1ff */
[----:B------:R-:W-:Y:S02]  /*0e50*/  USHF.L.U32 UR7, UR6, 0xb, URZ ;  /* 0x0000000b06077899 */ /* 0x000fe400080006ff */
[----:B------:R-:W-:Y:S01]  /*0e60*/  USHF.L.U32 UR6, UR6, 0x1, URZ ;  /* 0x0000000106067899 */ /* 0x000fe200080006ff */
[----:B------:R-:W-:Y:S01]  /*0e70*/  ELECT P1, URZ, PT ;  /* 0x0000000000ff782f */ /* 0x000fe20003820000 */
[----:B------:R-:W2:Y:S10]  /*0e80*/  FENCE.VIEW.ASYNC.S ;  /* 0x00000000000073c6 */ /* 0x000eb40000000000 */
[----:B--2---:R4:W2:Y:S01]  /*0e90*/  SYNCS.EXCH.64 URZ, [UR5+0x1a0], UR6 ;  /* 0x0001a00605ff75b2 */ /* 0x0048a20008000100 */
[----:B------:R4:W3:Y:S01]  /*0ea0*/  SYNCS.EXCH.64 URZ, [UR5+0x1b0], UR6 ;  /* 0x0001b00605ff75b2 */ /* 0x0008e20008000100 */
[----:B------:R4:W1:Y:S01]  /*0eb0*/  SYNCS.EXCH.64 URZ, [UR5+0x1a8], UR6 ;  /* 0x0001a80605ff75b2 */ /* 0x0008620008000100 */
[----:B------:R4:W1:Y:S02]  /*0ec0*/  SYNCS.EXCH.64 URZ, [UR5+0x1b8], UR6 ;  /* 0x0001b80605ff75b2 */ /* 0x0008640008000100 */
[----:B----4-:R-:W-:Y:S01]  /*0ed0*/  NOP ;  /* 0x0000000000007918 */ /* 0x010fe20000000000 */
.L_x_15:
[----:B------:R-:W4:Y:S01]  /*0ee0*/  LDCU UR12, c[0x0][0x36c] ;  /* 0x00006d80ff0c77ac */ /* 0x000f220008000800 */
[----:B------:R-:W-:Y:S01]  /*0ef0*/  LOP3.LUT R0, R78, 0x1f, RZ, 0xc0, !PT ;  /* 0x0000001f4e007812 */ /* 0x000fe200078ec0ff */
[----:B------:R-:W-:Y:S01]  /*0f00*/  NOP ;  /* 0x0000000000007918 */ /* 0x000fe20000000000 */
[----:B------:R-:W-:Y:S01]  /*0f10*/  VOTEU.ALL UP0, P0 ;  /* 0x0000000000ff7886 */ /* 0x000fe20000000000 */
[----:B--23--:R-:W-:Y:S01]  /*0f20*/  UMOV UR6, 0x20 ;  /* 0x0000002000067882 */ /* 0x00cfe20000000000 */
[----:B------:R-:W-:-:S03]  /*0f30*/  UISETP.NE.AND UP6, UPT, UR11, URZ, UPT ;  /* 0x000000ff0b00728c */ /* 0x000fc6000bfc5270 */
[----:B------:R-:W-:Y:S01]  /*0f40*/  @!UP0 UMOV UR4, 0x400 ;  /* 0x0000040000048882 */ /* 0x000fe20000000000 */
[----:B------:R-:W-:-:S04]  /*0f50*/  @!UP0 UIADD3 UR6, UPT, UPT, -UR6, 0x100000, URZ ;  /* 0x0010000006068890 */ /* 0x000fc8000fffe1ff */
[----:B------:R-:W-:Y:S02]  /*0f60*/  @!UP0 USHF.L.U32 UR7, UR6, 0xb, URZ ;  /* 0x0000000b06078899 */ /* 0x000fe400080006ff */
[----:B------:R-:W-:Y:S02]  /*0f70*/  @!UP0 USHF.L.U32 UR6, UR6, 0x1, URZ ;  /* 0x0000000106068899 */ /* 0x000fe400080006ff */
[----:B------:R-:W-:Y:S01]  /*0f80*/  @!UP0 ULEA UR4, UR54, UR4, 0x18 ;  /* 0x0000000436048291 */ /* 0x000fe2000f8ec0ff */
[----:B------:R-:W-:Y:S01]  /*0f90*/  VOTEU.ALL UP0, P0 ;  /* 0x0000000000ff7886 */ /* 0x000fe20000000000 */
[----:B----4-:R-:W-:Y:S01]  /*0fa0*/  UISETP.EQ.U32.AND UP1, UPT, UR12, 0x1, UPT ;  /* 0x000000010c00788c */ /* 0x010fe2000bf22070 */
[----:B------:R-:W2:Y:S09]  /*0fb0*/  FENCE.VIEW.ASYNC.S ;  /* 0x00000000000073c6 */ /* 0x000eb20000000000 */
[----:B--2---:R2:W3:Y:S02]  /*0fc0*/  @!UP0 SYNCS.EXCH.64 URZ, [UR4+0x1c0], UR6 ;  /* 0x0001c00604ff85b2 */ /* 0x0044e40008000100 */
[----:B--2---:R-:W-:Y:S01]  /*0fd0*/  UP2UR UR4, UPR, URZ, 0x2 ;  /* 0x00000002ff047883 */ /* 0x004fe20008000000 */
[----:B------:R-:W-:Y:S11]  /*0fe0*/  BRA.U !UP1, `(.L_x_16) ;  /* 0x0000000109087547 */ /* 0x000ff6000b800000 */
[----:B-1-3--:R-:W-:Y:S01]  /*0ff0*/  UCGABAR_ARV ;  /* 0x00000000000079c7 */ /* 0x00afe20008000000 */
[----:B------:R-:W-:Y:S05]  /*1000*/  BRA `(.L_x_17) ;  /* 0x0000000000047947 */ /* 0x000fea0003800000 */
.L_x_16:
[----:B-1-3--:R-:W-:Y:S01]  /*1010*/  NOP ;  /* 0x0000000000007918 */ /* 0x00afe20000000000 */
.L_x_17:
[----:B------:R-:W1:Y:S01]  /*1020*/  S2UR UR10, SR_CTAID.X ;  /* 0x00000000000a79c3 */ /* 0x000e620000002500 */
[----:B------:R-:W-:-:S05]  /*1030*/  CS2R.32 R3, SR_CgaSize ;  /* 0x0000000000037805 */ /* 0x000fca0000008a00 */
[----:B------:R-:W-:-:S05]  /*1040*/  IMAD R3, R3, -0xa0, RZ ;  /* 0xffffff6003037824 */ /* 0x000fca00078e02ff */
[----:B------:R-:W-:-:S14]  /*1050*/  R2UR UR5, R3 ;  /* 0x00000000030572ca */ /* 0x000fdc00000e0000 */
[----:B------:R-:W2:Y:S01]  /*1060*/  LDCU UR5, c[0x0][UR5+0x2b0] ;  /* 0x00005600050577ac */ /* 0x000ea20008000800 */
[----:B------:R-:W-:-:S05]  /*1070*/  CS2R.32 R3, SR_CgaSize ;  /* 0x0000000000037805 */ /* 0x000fca0000008a00 */
[----:B------:R-:W-:-:S05]  /*1080*/  IMAD R3, R3, -0xa0, RZ ;  /* 0xffffff6003037824 */ /* 0x000fca00078e02ff */
[----:B------:R-:W-:-:S14]  /*1090*/  R2UR UR4, R3 ;  /* 0x00000000030472ca */ /* 0x000fdc00000e0000 */
[----:B------:R-:W3:Y:S01]  /*10a0*/  LDCU UR4, c[0x0][UR4+0x2b4] ;  /* 0x00005680040477ac */ /* 0x000ee20008000800 */
[----:B------:R-:W4:Y:S01]  /*10b0*/  S2UR UR51, SR_CTAID.Y ;  /* 0x00000000003379c3 */ /* 0x000f220000002600 */
[----:B------:R-:W-:-:S05]  /*10c0*/  CS2R.32 R3, SR_CgaSize ;  /* 0x0000000000037805 */ /* 0x000fca0000008a00 */
[----:B------:R-:W-:-:S05]  /*10d0*/  IMAD R3, R3, -0xa0, RZ ;  /* 0xffffff6003037824 */ /* 0x000fca00078e02ff */
[----:B------:R-:W-:-:S14]  /*10e0*/  R2UR UR7, R3 ;  /* 0x00000000030772ca */ /* 0x000fdc00000e0000 */
[----:B------:R-:W3:Y:S01]  /*10f0*/  LDCU UR7, c[0x0][UR7+0x2a0] ;  /* 0x00005400070777ac */ /* 0x000ee20008000800 */
[----:B------:R-:W-:-:S05]  /*1100*/  CS2R.32 R3, SR_CgaSize ;  /* 0x0000000000037805 */ /* 0x000fca0000008a00 */
[----:B------:R-:W-:-:S05]  /*1110*/  IMAD R3, R3, -0xa0, RZ ;  /* 0xffffff6003037824 */ /* 0x000fca00078e02ff */
[----:B------:R-:W-:-:S14]  /*1120*/  R2UR UR6, R3 ;  /* 0x00000000030672ca */ /* 0x000fdc00000e0000 */
[----:B------:R-:W3:Y:S01]  /*1130*/  LDCU UR6, c[0x0][UR6+0x2a4] ;  /* 0x00005480060677ac */ /* 0x000ee20008000800 */
[----:B------:R-:W-:Y:S02]  /*1140*/  USHF.R.U32.HI UR43, URZ, 0x1, UR54 ;  /* 0x00000001ff2b7899 */ /* 0x000fe40008011636 */
[----:B------:R-:W-:Y:S02]  /*1150*/  USHF.R.U32.HI UR42, URZ, 0x2, UR54 ;  /* 0x00000002ff2a7899 */ /* 0x000fe40008011636 */
[----:B------:R-:W-:Y:S01]  /*1160*/  USHF.L.U32 UR15, UR54, 0xa, URZ ;  /* 0x0000000a360f7899 */ /* 0x000fe200080006ff */
[----:B------:R-:W3:Y:S01]  /*1170*/  LDCU UR19, c[0x0][0xb24] ;  /* 0x00016480ff1377ac */ /* 0x000ee20008000800 */
[----:B-1----:R-:W-:Y:S01]  /*1180*/  I2FP.F32.U32 R3, UR10 ;  /* 0x0000000a00037c45 */ /* 0x002fe20008201000 */
[----:B------:R-:W1:Y:S04]  /*1190*/  LDCU UR37, c[0x0][0xb24] ;  /* 0x00016480ff2577ac */ /* 0x000e680008000800 */
[----:B--2---:R-:W-:Y:S01]  /*11a0*/  FMUL R3, R3, UR5 ;  /* 0x0000000503037c20 */ /* 0x004fe20008400000 */
[----:B------:R-:W-:Y:S01]  /*11b0*/  ULOP3.LUT UR5, UR54, 0x3, URZ, 0xc0, !UPT ;  /* 0x0000000336057892 */ /* 0x000fe2000f8ec0ff */
[----:B----4-:R-:W-:Y:S01]  /*11c0*/  I2FP.F32.U32 R2, UR51 ;  /* 0x0000003300027c45 */ /* 0x010fe20008201000 */
[----:B------:R-:W2:Y:S03]  /*11d0*/  LDCU UR18, c[0x0][0xb30] ;  /* 0x00016600ff1277ac */ /* 0x000ea60008000800 */
[----:B------:R-:W4:Y:S01]  /*11e0*/  F2I.U32.TRUNC.NTZ R3, R3 ;  /* 0x0000000300037305 */ /* 0x000f22000020f000 */
[----:B---3--:R-:W-:Y:S01]  /*11f0*/  FMUL R2, R2, UR4 ;  /* 0x0000000402027c20 */ /* 0x008fe20008400000 */
[----:B------:R-:W-:-:S02]  /*1200*/  ULOP3.LUT UR4, UR17, 0x4, UR54, 0xf8, !UPT ;  /* 0x0000000411047892 */ /* 0x000fc4000f8ef836 */
[----:B------:R-:W-:Y:S02]  /*1210*/  UISETP.GT.U32.AND UP1, UPT, UR5, 0xffff, UPT ;  /* 0x0000ffff0500788c */ /* 0x000fe4000bf24070 */
[----:B------:R-:W-:Y:S02]  /*1220*/  UISETP.GT.U32.AND UP0, UPT, UR4, 0xffff, UPT ;  /* 0x0000ffff0400788c */ /* 0x000fe4000bf04070 */
[----:B------:R-:W3:Y:S01]  /*1230*/  F2I.U32.TRUNC.NTZ R2, R2 ;  /* 0x0000000200027305 */ /* 0x000ee2000020f000 */
[----:B------:R-:W-:Y:S01]  /*1240*/  UMOV UR14, 0x11 ;  /* 0x00000011000e7882 */ /* 0x000fe20000000000 */
[----:B------:R-:W-:Y:S01]  /*1250*/  UMOV UR13, 0x5 ;  /* 0x00000005000d7882 */ /* 0x000fe20000000000 */
[----:B------:R-:W-:Y:S02]  /*1260*/  USEL UR5, UR5, 0xffff, !UP1 ;  /* 0x0000ffff05057887 */ /* 0x000fe4000c800000 */
[----:B------:R-:W-:Y:S01]  /*1270*/  USEL UR4, UR4, 0xffff, !UP0 ;  /* 0x0000ffff04047887 */ /* 0x000fe2000c000000 */
[----:B----4-:R-:W-:-:S02]  /*1280*/  R2UR UR49, R3 ;  /* 0x00000000033172ca */ /* 0x010fc400000e0000 */
[----:B------:R-:W-:Y:S02]  /*1290*/  PRMT R3, RZ, 0x7610, R3 ;  /* 0x00007610ff037816 */ /* 0x000fe40000000003 */
[----:B---3--:R-:W-:Y:S02]  /*12a0*/  R2UR UR48, R2 ;  /* 0x00000000023072ca */ /* 0x008fe400000e0000 */
[----:B------:R-:W-:-:S07]  /*12b0*/  PRMT R2, RZ, 0x7610, R2 ;  /* 0x00007610ff027816 */ /* 0x000fce0000000002 */
[----:B------:R-:W-:-:S04]  /*12c0*/  UIADD3 UR49, UPT, UPT, -UR49, URZ, URZ ;  /* 0x000000ff31317290 */ /* 0x000fc8000fffe1ff */
[----:B------:R-:W-:Y:S02]  /*12d0*/  UIMAD UR49, UR7, UR49, UR10 ;  /* 0x00000031073172a4 */ /* 0x000fe4000f8e020a */
[----:B------:R-:W-:-:S04]  /*12e0*/  UIADD3 UR48, UPT, UPT, -UR48, URZ, URZ ;  /* 0x000000ff30307290 */ /* 0x000fc8000fffe1ff */
[----:B------:R-:W-:Y:S01]  /*12f0*/  UIMAD UR48, UR6, UR48, UR51 ;  /* 0x00000030063072a4 */ /* 0x000fe2000f8e0233 */
[----:B-12---:R-:W-:Y:S11]  /*1300*/  BRA.U UP6, `(.L_x_18) ;  /* 0x0000000106647547 */ /* 0x006ff6000b800000 */
[----:B------:R-:W-:Y:S02]  /*1310*/  UISETP.NE.AND UP0, UPT, UR48, URZ, UPT ;  /* 0x000000ff3000728c */ /* 0x000fe4000bf05270 */
[----:B------:R-:W-:Y:S02]  /*1320*/  UISETP.NE.AND UP2, UPT, UR48, 0x1, UPT ;  /* 0x000000013000788c */ /* 0x000fe4000bf45270 */
[----:B------:R-:W-:Y:S02]  /*1330*/  ULOP3.LUT UR7, UR49, 0x2, URZ, 0x3c, !UPT ;  /* 0x0000000231077892 */ /* 0x000fe4000f8e3cff */
[----:B------:R-:W-:Y:S02]  /*1340*/  UISETP.GT.U32.AND UP4, UPT, UR49, 0x1, UP0 ;  /* 0x000000013100788c */ /* 0x000fe40008784070 */
[----:B------:R-:W-:Y:S02]  /*1350*/  UISETP.GT.U32.AND UP3, UPT, UR49, 0x1, UP2 ;  /* 0x000000013100788c */ /* 0x000fe40009764070 */
[----:B------:R-:W-:-:S02]  /*1360*/  UISETP.GT.U32.AND UP1, UPT, UR7, 0x1, UP0 ;  /* 0x000000010700788c */ /* 0x000fc40008724070 */
[----:B------:R-:W-:Y:S02]  /*1370*/  UISETP.GT.U32.AND UP0, UPT, UR7, 0x1, UP2 ;  /* 0x000000010700788c */ /* 0x000fe40009704070 */
[----:B------:R-:W-:Y:S02]  /*1380*/  USEL UR8, URZ, 0x1, UP4 ;  /* 0x00000001ff087887 */ /* 0x000fe4000a000000 */
[----:B------:R-:W-:Y:S02]  /*1390*/  USEL UR7, URZ, 0x10, UP3 ;  /* 0x00000010ff077887 */ /* 0x000fe40009800000 */
[----:B------:R-:W-:Y:S02]  /*13a0*/  USEL UR21, URZ, 0x2, UP4 ;  /* 0x00000002ff157887 */ /* 0x000fe4000a000000 */
[----:B------:R-:W-:Y:S02]  /*13b0*/  USEL UR20, URZ, 0x20, UP3 ;  /* 0x00000020ff147887 */ /* 0x000fe40009800000 */
[----:B------:R-:W-:-:S02]  /*13c0*/  USEL UR9, URZ, 0x4, UP1 ;  /* 0x00000004ff097887 */ /* 0x000fc40008800000 */
[----:B------:R-:W-:Y:S02]  /*13d0*/  UIADD3 UR21, UPT, UPT, UR21, UR7, UR8 ;  /* 0x0000000715157290 */ /* 0x000fe4000fffe008 */
[----:B------:R-:W-:Y:S02]  /*13e0*/  USEL UR7, URZ, 0x8, UP1 ;  /* 0x00000008ff077887 */ /* 0x000fe40008800000 */
[----:B------:R-:W-:Y:S02]  /*13f0*/  ULOP3.LUT UR6, UR49, 0xfffffffe, URZ, 0xc0, !UPT ;  /* 0xfffffffe31067892 */ /* 0x000fe4000f8ec0ff */
[----:B------:R-:W-:Y:S02]  /*1400*/  USEL UR8, URZ, 0x40, UP0 ;  /* 0x00000040ff087887 */ /* 0x000fe40008000000 */
[----:B------:R-:W-:Y:S02]  /*1410*/  UIADD3 UR9, UPT, UPT, UR9, UR20, UR21 ;  /* 0x0000001409097290 */ /* 0x000fe4000fffe015 */
[----:B------:R-:W-:-:S02]  /*1420*/  ULEA UR6, UR48, UR6, 0x2 ;  /* 0x0000000630067291 */ /* 0x000fc4000f8e10ff */
[----:B------:R-:W-:Y:S02]  /*1430*/  USEL UR20, URZ, 0x80, UP0 ;  /* 0x00000080ff147887 */ /* 0x000fe40008000000 */
[----:B------:R-:W-:-:S03]  /*1440*/  UIADD3 UR8, UPT, UPT, UR7, UR8, UR9 ;  /* 0x0000000807087290 */ /* 0x000fc6000fffe009 */
[----:B------:R-:W-:Y:S01]  /*1450*/  UMOV UR7, 0x3 ;  /* 0x0000000300077882 */ /* 0x000fe20000000000 */
[----:B------:R-:W-:Y:S02]  /*1460*/  UIADD3 UR8, UPT, UPT, UR8, UR20, URZ ;  /* 0x0000001408087290 */ /* 0x000fe4000fffe0ff */
[----:B------:R-:W-:-:S04]  /*1470*/  USHF.L.U32 UR6, UR7, UR6, URZ ;  /* 0x0000000607067299 */ /* 0x000fc800080006ff */
[----:B------:R-:W-:Y:S02]  /*1480*/  MOV R3, UR8 ;  /* 0x0000000800037c02 */ /* 0x000fe40008000f00 */
[----:B------:R-:W-:-:S07]  /*1490*/  MOV R2, UR6 ;  /* 0x0000000600027c02 */ /* 0x000fce0008000f00 */
.L_x_18:
[----:B------:R-:W1:Y:S01]  /*14a0*/  S2UR UR36, SR_CTAID.Z ;  /* 0x00000000002479c3 */ /* 0x000e620000002700 */
[----:B------:R-:W-:Y:S02]  /*14b0*/  UISETP.GE.AND UP0, UPT, UR19, 0x1, UPT ;  /* 0x000000011300788c */ /* 0x000fe4000bf06270 */
[----:B------:R-:W-:Y:S02]  /*14c0*/  ULOP3.LUT UR5, UR5, 0xffff, URZ, 0xc0, !UPT ;  /* 0x0000ffff05057892 */ /* 0x000fe4000f8ec0ff */
[----:B------:R-:W-:Y:S02]  /*14d0*/  ULOP3.LUT UR4, UR4, 0xffff, URZ, 0xc0, !UPT ;  /* 0x0000ffff04047892 */ /* 0x000fe4000f8ec0ff */
[----:B------:R-:W-:Y:S02]  /*14e0*/  ULOP3.LUT UR21, UR15, 0x1000, URZ, 0xc0, !UPT ;  /* 0x000010000f157892 */ /* 0x000fe4000f8ec0ff */
[----:B------:R-:W-:Y:S02]  /*14f0*/  UISETP.NE.AND UP3, UPT, UR11, 0x2, UPT ;  /* 0x000000020b00788c */ /* 0x000fe4000bf65270 */
[----:B------:R-:W-:-:S02]  /*1500*/  ULOP3.LUT UR43, UR43, 0x1, URZ, 0xc0, !UPT ;  /* 0x000000012b2b7892 */ /* 0x000fc4000f8ec0ff */
[----:B------:R-:W-:Y:S02]  /*1510*/  ULOP3.LUT UR42, UR42, 0x1, URZ, 0xc0, !UPT ;  /* 0x000000012a2a7892 */ /* 0x000fe4000f8ec0ff */
[----:B------:R-:W-:Y:S02]  /*1520*/  ULOP3.LUT UR15, UR15, 0x800, URZ, 0xc0, !UPT ;  /* 0x000008000f0f7892 */ /* 0x000fe4000f8ec0ff */
[----:B------:R-:W-:Y:S02]  /*1530*/  USHF.L.U32 UR14, UR14, UR5, URZ ;  /* 0x000000050e0e7299 */ /* 0x000fe400080006ff */
[----:B------:R-:W-:Y:S01]  /*1540*/  USHF.L.U32 UR13, UR13, UR4, URZ ;  /* 0x000000040d0d7299 */ /* 0x000fe200080006ff */
[----:B------:R-:W-:Y:S01]  /*1550*/  UMOV UR50, UR10 ;  /* 0x0000000a00327c82 */ /* 0x000fe20008000000 */
[----:B------:R-:W-:Y:S10]  /*1560*/  BRA.U !UP0, `(.L_x_19) ;  /* 0x0000000108b87547 */ /* 0x000ff4000b800000 */
[----:B------:R-:W2:Y:S01]  /*1570*/  LDCU.128 UR4, c[0x0][0xb10] ;  /* 0x00016200ff0477ac */ /* 0x000ea20008000c00 */
[----:B------:R-:W3:Y:S01]  /*1580*/  LDCU UR23, c[0x0][0x370] ;  /* 0x00006e00ff1777ac */ /* 0x000ee20008000800 */
[----:B------:R-:W4:Y:S01]  /*1590*/  LDCU UR22, c[0x0][0x374] ;  /* 0x00006e80ff1677ac */ /* 0x000f220008000800 */
[----:B------:R-:W1:Y:S01]  /*15a0*/  LDCU UR50, c[0x0][0xb0c] ;  /* 0x00016180ff3277ac */ /* 0x000e620008000800 */
[----:B------:R-:W3:Y:S01]  /*15b0*/  LDCU UR20, c[0x0][0xb20] ;  /* 0x00016400ff1477ac */ /* 0x000ee20008000800 */
[----:B------:R-:W3:Y:S01]  /*15c0*/  LDCU.64 UR8, c[0x0][0xb28] ;  /* 0x00016500ff0877ac */ /* 0x000ee20008000a00 */
[----:B--2---:R-:W-:Y:S02]  /*15d0*/  UISETP.NE.AND UP0, UPT, UR6, 0x1, UPT ;  /* 0x000000010600788c */ /* 0x004fe4000bf05270 */
[----:B----4-:R-:W-:Y:S02]  /*15e0*/  UIMAD.WIDE.U32 UR28, UR22, UR7, URZ ;  /* 0x00000007161c72a5 */ /* 0x010fe4000f8e00ff */
[----:B------:R-:W-:-:S02]  /*15f0*/  UISETP.NE.AND UP2, UPT, UR19, 0x1, UPT ;  /* 0x000000011300788c */ /* 0x000fc4000bf45270 */
[----:B-1----:R-:W-:Y:S02]  /*1600*/  UISETP.NE.AND UP1, UPT, UR50, 0x1, UPT ;  /* 0x000000013200788c */ /* 0x002fe4000bf25270 */
[----:B------:R-:W-:Y:S02]  /*1610*/  UIMAD.WIDE.U32 UR30, UR51, UR7, URZ ;  /* 0x00000007331e72a5 */ /* 0x000fe4000f8e00ff */
[----:B---3--:R-:W-:Y:S01]  /*1620*/  UIMAD.WIDE.U32 UR24, UR23, UR4, URZ ;  /* 0x00000004171872a5 */ /* 0x008fe2000f8e00ff */
[----:B------:R-:W-:Y:S01]  /*1630*/  UMOV UR7, UR29 ;  /* 0x0000001d00077c82 */ /* 0x000fe20008000000 */
[----:B------:R-:W-:Y:S02]  /*1640*/  UIMAD.WIDE.U32 UR28, UR10, UR4, URZ ;  /* 0x000000040a1c72a5 */ /* 0x000fe4000f8e00ff */
[----:B------:R-:W-:-:S03]  /*1650*/  @UP0 USHF.R.U32.HI UR22, URZ, UR20, UR7 ;  /* 0x00000014ff160299 */ /* 0x000fc60008011607 */
[----:B------:R-:W-:Y:S02]  /*1660*/  @UP1 USHF.R.U32.HI UR23, URZ, UR5, UR25 ;  /* 0x00000005ff171299 */ /* 0x000fe40008011619 */
[----:B------:R-:W-:Y:S02]  /*1670*/  UIMAD.WIDE.U32 UR24, UR22, UR8, URZ ;  /* 0x00000008161872a5 */ /* 0x000fe4000f8e00ff */
[----:B------:R-:W-:Y:S02]  /*1680*/  USHF.R.U32.HI UR31, URZ, UR20, UR31 ;  /* 0x00000014ff1f7299 */ /* 0x000fe4000801161f */
[----:B------:R-:W-:Y:S02]  /*1690*/  UIMAD.WIDE.U32 UR32, UR23, UR8, URZ ;  /* 0x00000008172072a5 */ /* 0x000fe4000f8e00ff */
[----:B------:R-:W-:Y:S02]  /*16a0*/  @UP2 USHF.R.U32.HI UR22, URZ, UR9, UR25 ;  /* 0x00000009ff162299 */ /* 0x000fe40008011619 */
[----:B------:R-:W-:-:S02]  /*16b0*/  USHF.R.U32.HI UR29, URZ, UR5, UR29 ;  /* 0x00000005ff1d7299 */ /* 0x000fc4000801161d */
[----:B------:R-:W-:Y:S02]  /*16c0*/  USEL UR31, UR51, UR31, !UP0 ;  /* 0x0000001f331f7287 */ /* 0x000fe4000c000000 */
[----:B------:R-:W-:Y:S02]  /*16d0*/  @UP2 USHF.R.U32.HI UR23, URZ, UR9, UR33 ;  /* 0x00000009ff172299 */ /* 0x000fe40008011621 */
[----:B------:R-:W-:Y:S02]  /*16e0*/  UIMAD UR22, UR22, UR19, URZ ;  /* 0x00000013161672a4 */ /* 0x000fe4000f8e02ff */
[----:B------:R-:W-:Y:S02]  /*16f0*/  USEL UR29, UR10, UR29, !UP1 ;  /* 0x0000001d0a1d7287 */ /* 0x000fe4000c800000 */
[----:B------:R-:W-:Y:S02]  /*1700*/  UIMAD UR4, UR23, UR19, URZ ;  /* 0x00000013170472a4 */ /* 0x000fe4000f8e02ff */
[----:B------:R-:W-:-:S02]  /*1710*/  UISETP.GE.AND UP0, UPT, UR31, UR22, UPT ;  /* 0x000000161f00728c */ /* 0x000fc4000bf06270 */
[----:B------:R-:W-:Y:S02]  /*1720*/  UIMAD.WIDE.U32 UR32, UR31, UR8, URZ ;  /* 0x000000081f2072a5 */ /* 0x000fe4000f8e00ff */
[----:B------:R-:W-:Y:S02]  /*1730*/  UISETP.GE.OR UP0, UPT, UR29, UR4, UP0 ;  /* 0x000000041d00728c */ /* 0x000fe40008706670 */
[----:B------:R-:W-:Y:S02]  /*1740*/  USHF.R.U32.HI UR4, URZ, UR9, UR33 ;  /* 0x00000009ff047299 */ /* 0x000fe40008011621 */
[----:B------:R-:W-:Y:S02]  /*1750*/  UIMAD.WIDE.U32 UR24, UR29, UR8, URZ ;  /* 0x000000081d1872a5 */ /* 0x000fe4000f8e00ff */
[----:B------:R-:W-:Y:S02]  /*1760*/  USEL UR4, UR31, UR4, !UP2 ;  /* 0x000000041f047287 */ /* 0x000fe4000d000000 */
[----:B------:R-:W-:-:S02]  /*1770*/  UIADD3 UR5, UPT, UPT, -UR31, URZ, URZ ;  /* 0x000000ff1f057290 */ /* 0x000fc4000fffe1ff */
[----:B------:R-:W-:Y:S02]  /*1780*/  UIADD3 UR8, UPT, UPT, -UR4, URZ, URZ ;  /* 0x000000ff04087290 */ /* 0x000fe4000fffe1ff */
[----:B------:R-:W-:Y:S02]  /*1790*/  @!UP0 USHF.R.U32.HI UR9, URZ, UR9, UR25 ;  /* 0x00000009ff098299 */ /* 0x000fe40008011619 */
[----:B------:R-:W-:Y:S02]  /*17a0*/  UIMAD UR8, UR19, UR8, UR31 ;  /* 0x00000008130872a4 */ /* 0x000fe4000f8e021f */
[----:B------:R-:W-:Y:S02]  /*17b0*/  @!UP0 USEL UR9, UR29, UR9, !UP2 ;  /* 0x000000091d098287 */ /* 0x000fe4000d000000 */
[----:B------:R-:W-:Y:S02]  /*17c0*/  UIADD3 UR7, UPT, UPT, -UR29, URZ, URZ ;  /* 0x000000ff1d077290 */ /* 0x000fe4000fffe1ff */
[----:B------:R-:W-:-:S02]  /*17d0*/  @!UP0 UIMAD UR8, UR8, UR23, UR9 ;  /* 0x00000017080882a4 */ /* 0x000fc4000f8e0209 */
[----:B------:R-:W-:Y:S02]  /*17e0*/  @!UP0 UIADD3 UR4, UPT, UPT, UR4, -UR9, URZ ;  /* 0x8000000904048290 */ /* 0x000fe4000fffe0ff */
[----:B------:R-:W-:Y:S02]  /*17f0*/  UIMAD UR5, UR6, UR5, UR51 ;  /* 0x00000005060572a4 */ /* 0x000fe4000f8e0233 */
[----:B------:R-:W-:Y:S02]  /*1800*/  @!UP0 UIMAD UR31, UR4, UR19, UR29 ;  /* 0x00000013041f82a4 */ /* 0x000fe4000f8e021d */
[----:B------:R-:W-:Y:S01]  /*1810*/  UIMAD UR7, UR50, UR7, UR10 ;  /* 0x00000007320772a4 */ /* 0x000fe2000f8e020a */
[----:B------:R-:W-:Y:S01]  /*1820*/  @!UP0 UMOV UR29, UR8 ;  /* 0x00000008001d8c82 */ /* 0x000fe20008000000 */
[----:B------:R-:W-:Y:S02]  /*1830*/  UIMAD UR51, UR31, UR6, UR5 ;  /* 0x000000061f3372a4 */ /* 0x000fe4000f8e0205 */
[----:B------:R-:W-:-:S12]  /*1840*/  UIMAD UR50, UR29, UR50, UR7 ;  /* 0x000000321d3272a4 */ /* 0x000fd8000f8e0207 */
.L_x_19:
[----:B------:R-:W-:-:S09]  /*1850*/  UISETP.NE.AND UP0, UPT, UR18, 0x1, UPT ;  /* 0x000000011200788c */ /* 0x000fd2000bf05270 */
[----:B------:R-:W-:Y:S05]  /*1860*/  BRA.U UP0, `(.L_x_20) ;  /* 0x0000000100407547 */ /* 0x000fea000b800000 */
[----:B------:R-:W2:Y:S01]  /*1870*/  LDCU.128 UR4, c[0x0][0xb10] ;  /* 0x00016200ff0477ac */ /* 0x000ea20008000c00 */
[----:B------:R-:W3:Y:S01]  /*1880*/  LDCU UR9, c[0x0][0xb0c] ;  /* 0x00016180ff0977ac */ /* 0x000ee20008000800 */
[----:B------:R-:W4:Y:S01]  /*1890*/  LDCU UR8, c[0x0][0xb20] ;  /* 0x00016400ff0877ac */ /* 0x000f220008000800 */
[----:B--2---:R-:W-:Y:S02]  /*18a0*/  UIMAD.WIDE.U32 UR22, UR50, UR4, URZ ;  /* 0x00000004321672a5 */ /* 0x004fe4000f8e00ff */
[----:B------:R-:W-:Y:S02]  /*18b0*/  UIMAD.WIDE.U32 UR18, UR51, UR7, URZ ;  /* 0x00000007331272a5 */ /* 0x000fe4000f8e00ff */
[----:B---3--:R-:W-:Y:S02]  /*18c0*/  UISETP.NE.AND UP1, UPT, UR9, 0x1, UPT ;  /* 0x000000010900788c */ /* 0x008fe4000bf25270 */
[----:B------:R-:W-:Y:S01]  /*18d0*/  UISETP.NE.AND UP0, UPT, UR6, 0x1, UPT ;  /* 0x000000010600788c */ /* 0x000fe2000bf05270 */
[----:B------:R-:W-:Y:S01]  /*18e0*/  UMOV UR7, UR23 ;  /* 0x0000001700077c82 */ /* 0x000fe20008000000 */
[----:B----4-:R-:W-:-:S02]  /*18f0*/  USHF.R.U32.HI UR8, URZ, UR8, UR19 ;  /* 0x00000008ff087299 */ /* 0x010fc40008011613 */
[----:B------:R-:W-:Y:S02]  /*1900*/  USHF.R.U32.HI UR5, URZ, UR5, UR7 ;  /* 0x00000005ff057299 */ /* 0x000fe40008011607 */
[----:B------:R-:W-:Y:S02]  /*1910*/  USEL UR8, UR51, UR8, !UP0 ;  /* 0x0000000833087287 */ /* 0x000fe4000c000000 */
[----:B------:R-:W-:-:S04]  /*1920*/  USEL UR5, UR50, UR5, !UP1 ;  /* 0x0000000532057287 */ /* 0x000fc8000c800000 */
[----:B------:R-:W-:Y:S02]  /*1930*/  UIADD3 UR4, UPT, UPT, -UR8, UR5, URZ ;  /* 0x0000000508047290 */ /* 0x000fe4000fffe1ff */
[----:B------:R-:W-:Y:S02]  /*1940*/  UIADD3 UR5, UPT, UPT, UR8, -UR5, URZ ;  /* 0x8000000508057290 */ /* 0x000fe4000fffe0ff */
[----:B------:R-:W-:Y:S02]  /*1950*/  UIMAD UR51, UR4, UR6, UR51 ;  /* 0x00000006043372a4 */ /* 0x000fe4000f8e0233 */
[----:B------:R-:W-:-:S12]  /*1960*/  UIMAD UR50, UR5, UR9, UR50 ;  /* 0x00000009053272a4 */ /* 0x000fd8000f8e0232 */
.L_x_20:
[----:B------:R-:W-:-:S09]  /*1970*/  UISETP.EQ.U32.AND UP0, UPT, UR12, 0x1, UPT ;  /* 0x000000010c00788c */ /* 0x000fd2000bf02070 */
[----:B------:R-:W-:Y:S05]  /*1980*/  BRA.U !UP0, `(.L_x_21) ;  /* 0x00000001080c7547 */ /* 0x000fea000b800000 */
[----:B------:R-:W-:Y:S01]  /*1990*/  UCGABAR_WAIT ;  /* 0x0000000000007dc7 */ /* 0x000fe20008000000 */
[----:B------:R-:W-:Y:S01]  /*19a0*/  CCTL.IVALL ;  /* 0x00000000ff00798f */ /* 0x000fe20002000000 */
[----:B------:R-:W-:Y:S05]  /*19b0*/  BRA `(.L_x_22) ;  /* 0x0000000000047947 */ /* 0x000fea0003800000 */
.L_x_21:
[----:B------:R-:W-:Y:S06]  /*19c0*/  BAR.SYNC.DEFER_BLOCKING 0x0 ;  /* 0x0000000000007b1d */ /* 0x000fec0000010000 */
.L_x_22:
[----:B------:R-:W-:Y:S05]  /*19d0*/  BRA.U UP3, `(.L_x_23) ;  /* 0x0000001903cc7547 */ /* 0x000fea000b800000 */
[----:B------:R-:W2:Y:S01]  /*19e0*/  LDCU UR6, c[0x0][0x38c] ;  /* 0x00007180ff0677ac */ /* 0x000ea20008000800 */
[----:B------:R-:W-:Y:S01]  /*19f0*/  PLOP3.LUT P1, PT, PT, PT, UP5, 0x80, 0x8 ;  /* 0x000000000008781c */ /* 0x000fe20003f2f058 */
[----:B------:R-:W-:Y:S01]  /*1a00*/  IMAD.MOV.U32 R12, RZ, RZ, 0x1 ;  /* 0x00000001ff0c7424 */ /* 0x000fe200078e00ff */
[----:B------:R-:W-:Y:S01]  /*1a10*/  ISETP.NE.AND P2, PT, R0, RZ, P3 ;  /* 0x000000ff0000720c */ /* 0x000fe20001f45270 */
[----:B------:R-:W-:Y:S01]  /*1a20*/  USHF.L.U32 UR5, UR10, 0x5, URZ ;  /* 0x000000050a057899 */ /* 0x000fe200080006ff */
[----:B------:R-:W-:Y:S01]  /*1a30*/  PLOP3.LUT P1, PT, P1, PT, PT, 0x8, 0x80 ;  /* 0x000000000080781c */ /* 0x000fe20000f2e170 */
[----:B------:R-:W-:Y:S01]  /*1a40*/  USHF.L.U32 UR4, UR10, 0x6, URZ ;  /* 0x000000060a047899 */ /* 0x000fe200080006ff */
[----:B------:R-:W-:Y:S01]  /*1a50*/  CS2R R10, SRZ ;  /* 0x00000000000a7805 */ /* 0x000fe2000001ff00 */
[----:B------:R-:W-:Y:S01]  /*1a60*/  UISETP.NE.AND UP1, UPT, UR11, URZ, UPT ;  /* 0x000000ff0b00728c */ /* 0x000fe2000bf25270 */
[----:B------:R-:W-:Y:S01]  /*1a70*/  IMAD.MOV.U32 R9, RZ, RZ, RZ ;  /* 0x000000ffff097224 */ /* 0x000fe200078e00ff */
[----:B------:R-:W-:Y:S01]  /*1a80*/  ULOP3.LUT UR5, UR5, 0x20, URZ, 0xc0, !UPT ;  /* 0x0000002005057892 */ /* 0x000fe2000f8ec0ff */
[----:B------:R-:W-:Y:S01]  /*1a90*/  IMAD.MOV.U32 R8, RZ, RZ, 0x1 ;  /* 0x00000001ff087424 */ /* 0x000fe200078e00ff */
[----:B------:R-:W-:Y:S01]  /*1aa0*/  ULOP3.LUT UR4, UR4, 0x40, URZ, 0xc0, !UPT ;  /* 0x0000004004047892 */ /* 0x000fe2000f8ec0ff */
[----:B------:R-:W3:Y:S01]  /*1ab0*/  LDCU UR23, c[0x0][0x370] ;  /* 0x00006e00ff1777ac */ /* 0x000ee20008000800 */
[----:B--2---:R-:W-:-:S02]  /*1ac0*/  UIADD3 UR8, UPT, UPT, UR6, 0x7f, URZ ;  /* 0x0000007f06087890 */ /* 0x004fc4000fffe0ff */
[----:B------:R-:W-:Y:S02]  /*1ad0*/  UIADD3 UR24, UPT, UPT, UR6, 0xfe, URZ ;  /* 0x000000fe06187890 */ /* 0x000fe4000fffe0ff */
[----:B------:R-:W-:Y:S02]  /*1ae0*/  USHF.R.S32.HI UR7, URZ, 0x1f, UR8 ;  /* 0x0000001fff077899 */ /* 0x000fe40008011408 */
[----:B------:R-:W-:Y:S02]  /*1af0*/  UIADD3 UR6, UPT, UPT, UR6, -0x1, URZ ;  /* 0xffffffff06067890 */ /* 0x000fe4000fffe0ff */
[----:B------:R-:W-:Y:S02]  /*1b00*/  ULEA.HI UR7, UR7, UR8, URZ, 0x7 ;  /* 0x0000000807077291 */ /* 0x000fe4000f8f38ff */
[----:B------:R-:W-:Y:S02]  /*1b10*/  UISETP.GE.U32.AND UP2, UPT, UR6, -0xff, UPT ;  /* 0xffffff010600788c */ /* 0x000fe4000bf46070 */
[----:B------:R-:W-:Y:S01]  /*1b20*/  USHF.R.S32.HI UR27, URZ, 0x7, UR7 ;  /* 0x00000007ff1b7899 */ /* 0x000fe20008011407 */
[----:B------:R-:W2:Y:S03]  /*1b30*/  LDCU.64 UR28, c[0x0][0x348] ;  /* 0x00006900ff1c77ac */ /* 0x000ea60008000a00 */
[----:B------:R-:W-:Y:S01]  /*1b40*/  UISETP.LT.U32.AND UP0, UPT, UR27, 0x12, UPT ;  /* 0x000000121b00788c */ /* 0x000fe2000bf01070 */
[----:B------:R-:W4:Y:S03]  /*1b50*/  LDCU UR22, c[0x0][0x374] ;  /* 0x00006e80ff1677ac */ /* 0x000f260008000800 */
[----:B------:R-:W-:-:S02]  /*1b60*/  USEL UR25, UR27, 0x12, UP0 ;  /* 0x000000121b197887 */ /* 0x000fc40008000000 */
[----:B------:R-:W-:Y:S02]  /*1b70*/  USEL UR38, UR26, 0x2, UP1 ;  /* 0x000000021a267887 */ /* 0x000fe40008800000 */
[----:B------:R-:W-:Y:S02]  /*1b80*/  UIADD3 UR31, UPT, UPT, UR25, -0x1, URZ ;  /* 0xffffffff191f7890 */ /* 0x000fe4000fffe0ff */
[----:B------:R-:W-:Y:S02]  /*1b90*/  @UP2 UIADD3 UR31, UPT, UPT, UR25, URZ, URZ ;  /* 0x000000ff191f2290 */ /* 0x000fe4000fffe0ff */
[----:B------:R-:W-:Y:S02]  /*1ba0*/  ULEA UR43, UR43, UR5, 0x4 ;  /* 0x000000052b2b7291 */ /* 0x000fe4000f8e20ff */
[----:B------:R-:W-:Y:S02]  /*1bb0*/  UIADD3 UR30, UPT, UPT, UR31, 0x1, URZ ;  /* 0x000000011f1e7890 */ /* 0x000fe4000fffe0ff */
[----:B------:R-:W-:-:S02]  /*1bc0*/  ULEA UR42, UR42, UR4, 0x5 ;  /* 0x000000042a2a7291 */ /* 0x000fc4000f8e28ff */
[----:B------:R-:W-:Y:S02]  /*1bd0*/  UIADD3 UR44, UPT, UPT, UR27, -UR25, URZ ;  /* 0x800000191b2c7290 */ /* 0x000fe4000fffe0ff */
[----:B------:R-:W-:Y:S01]  /*1be0*/  UIADD3 UR31, UPT, UPT, -UR31, URZ, URZ ;  /* 0x000000ff1f1f7290 */ /* 0x000fe2000fffe1ff */
[----:B--234-:R-:W-:-:S11]  /*1bf0*/  UMOV UR41, URZ ;  /* 0x000000ff00297c82 */ /* 0x01cfd60008000000 */
.L_x_43:
[----:B------:R-:W-:Y:S01]  /*1c00*/  UISETP.NE.AND UP0, UPT, UR54, URZ, UPT ;  /* 0x000000ff3600728c */ /* 0x000fe2000bf05270 */
[----:B------:R-:W2:Y:S08]  /*1c10*/  S2UR UR54, SR_CgaCtaId ;  /* 0x00000000003679c3 */ /* 0x000eb00000008800 */
[----:B------:R-:W-:Y:S05]  /*1c20*/  BRA.U UP0, `(.L_x_24) ;  /* 0x0000000100347547 */ /* 0x000fea000b800000 */
[----:B------:R-:W3:Y:S01]  /*1c30*/  S2R R0, SR_CgaCtaId ;  /* 0x0000000000007919 */ /* 0x000ee20000008800 */
[----:B------:R-:W-:-:S04]  /*1c40*/  MOV R2, 0x400 ;  /* 0x0000040000027802 */ /* 0x000fc80000000f00 */
[----:B---3--:R-:W-:Y:S02]  /*1c50*/  LEA R0, R0, R2, 0x18 ;  /* 0x0000000200007211 */ /* 0x008fe400078ec0ff */
[----:B------:R-:W-:-:S03]  /*1c60*/  SHF.L.U32 R2, R8, 0x1f, RZ ;  /* 0x0000001f08027819 */ /* 0x000fc600000006ff */
[----:B------:R-:W-:-:S04]  /*1c70*/  IMAD R0, R9, 0x8, R0 ;  /* 0x0000000809007824 */ /* 0x000fc800078e0200 */
[----:B------:R-:W3:Y:S02]  /*1c80*/  SYNCS.PHASECHK.TRANS64.TRYWAIT P0, [R0+URZ+0x1b0], R2 ;  /* 0x0001b002000075a7 */ /* 0x000ee400080011ff */
[----:B---3--:R-:W-:Y:S05]  /*1c90*/  @!P0 BRA `(.L_x_25) ;  /* 0x0000005800988947 */ /* 0x008fea0003800000 */
.L_x_128:
[----:B------:R-:W-:Y:S01]  /*1ca0*/  VIADD R9, R9, 0x1 ;  /* 0x0000000109097836 */ /* 0x000fe20000000000 */
[----:B------:R3:W-:Y:S04]  /*1cb0*/  SYNCS.ARRIVE.TRANS64.A1T0 RZ, [R0+URZ+0x1a0], RZ ;  /* 0x0001a0ff00ff79a7 */ /* 0x0007e800081000ff */
[----:B------:R-:W-:-:S04]  /*1cc0*/  ISETP.NE.AND P0, PT, R9, 0x2, PT ;  /* 0x000000020900780c */ /* 0x000fc80003f05270 */
[----:B------:R-:W-:Y:S02]  /*1cd0*/  SEL R9, R9, RZ, P0 ;  /* 0x000000ff09097207 */ /* 0x000fe40000000000 */
[----:B---3--:R-:W-:-:S04]  /*1ce0*/  SEL R0, RZ, 0x1, P0 ;  /* 0x00000001ff007807 */ /* 0x008fc80000000000 */
[----:B------:R-:W-:-:S07]  /*1cf0*/  LOP3.LUT R8, R8, R0, RZ, 0x3c, !PT ;  /* 0x0000000008087212 */ /* 0x000fce00078e3cff */
.L_x_24:
[----:B------:R-:W-:Y:S01]  /*1d00*/  UMOV UR26, 0x400 ;  /* 0x00000400001a7882 */ /* 0x000fe20000000000 */
[----:B------:R-:W-:Y:S01]  /*1d10*/  UISETP.GE.U32.AND UP0, UPT, UR24, 0xff, UPT ;  /* 0x000000ff1800788c */ /* 0x000fe2000bf06070 */
[----:B------:R-:W-:Y:S01]  /*1d20*/  SHF.L.U32 R0, R12, 0x1f, RZ ;  /* 0x0000001f0c007819 */ /* 0x000fe200000006ff */
[----:B--2---:R-:W-:Y:S02]  /*1d30*/  ULEA UR26, UR54, UR26, 0x18 ;  /* 0x0000001a361a7291 */ /* 0x004fe4000f8ec0ff */
[----:B------:R-:W-:Y:S02]  /*1d40*/  ULEA.HI UR35, UR50, UR50, URZ, 0x1 ;  /* 0x0000003232237291 */ /* 0x000fe4000f8f08ff */
[----:B------:R-:W-:Y:S02]  /*1d50*/  ULEA UR4, UR41, UR26, 0x3 ;  /* 0x0000001a29047291 */ /* 0x000fe4000f8e18ff */
[----:B------:R-:W-:Y:S02]  /*1d60*/  USHF.L.U32 UR35, UR35, 0x6, URZ ;  /* 0x0000000623237899 */ /* 0x000fe400080006ff */
[----:B------:R-:W-:-:S02]  /*1d70*/  ULEA UR11, UR51, UR43, 0x6 ;  /* 0x0000002b330b7291 */ /* 0x000fc4000f8e30ff */
[----:B------:R-:W-:-:S03]  /*1d80*/  ULOP3.LUT UR35, UR35, 0xffffff80, URZ, 0xc0, !UPT ;  /* 0xffffff8023237892 */ /* 0x000fc6000f8ec0ff */
[----:B------:R2:W3:Y:S01]  /*1d90*/  SYNCS.PHASECHK.TRANS64.TRYWAIT P0, [UR4+0x90], R0 ;  /* 0x00009000ff0075a7 */ /* 0x0004e20008001104 */
[----:B------:R-:W-:Y:S01]  /*1da0*/  UIADD3 UR35, UPT, UPT, UR42, UR35, URZ ;  /* 0x000000232a237290 */ /* 0x000fe2000fffe0ff */
[----:B------:R-:W-:Y:S01]  /*1db0*/  UMOV UR4, URZ ;  /* 0x000000ff00047c82 */ /* 0x000fe20008000000 */
[----:B------:R-:W-:Y:S10]  /*1dc0*/  BRA.U !UP0, `(.L_x_26) ;  /* 0x0000000108c87547 */ /* 0x000ff4000b800000 */
[----:B------:R-:W-:Y:S01]  /*1dd0*/  UMOV UR5, UR31 ;  /* 0x0000001f00057c82 */ /* 0x000fe20008000000 */
[----:B------:R-:W-:Y:S01]  /*1de0*/  UMOV UR20, UR41 ;  /* 0x0000002900147c82 */ /* 0x000fe20008000000 */
[----:B------:R-:W-:-:S05]  /*1df0*/  UMOV UR34, URZ ;  /* 0x000000ff00227c82 */ /* 0x000fca0008000000 */
.L_x_32:
[----:B------:R-:W-:Y:S01]  /*1e00*/  ULEA UR33, UR20, UR26, 0x3 ;  /* 0x0000001a14217291 */ /* 0x000fe2000f8e18ff */
[----:B---3--:R-:W-:Y:S01]  /*1e10*/  @P3 MOV R2, 0x6000 ;  /* 0x0000600000023802 */ /* 0x008fe20000000f00 */
[----:B-1-34-:R-:W-:Y:S10]  /*1e20*/  @P0 BRA `(.L_x_27) ;  /* 0x00000000000c0947 */ /* 0x01aff40003800000 */
[----:B------:R-:W-:-:S04]  /*1e30*/  SHF.L.U32 R3, R12, 0x1f, RZ ;  /* 0x0000001f0c037819 */ /* 0x000fc800000006ff */
[----:B------:R-:W3:Y:S02]  /*1e40*/  SYNCS.PHASECHK.TRANS64.TRYWAIT P0, [UR33+0x90], R3 ;  /* 0x00009003ff0075a7 */ /* 0x000ee40008001121 */
[----:B---3--:R-:W-:Y:S05]  /*1e50*/  @!P0 BRA `(.L_x_28) ;  /* 0x00000058003c8947 */ /* 0x008fea0003800000 */
.L_x_27:
[----:B------:R3:W-:Y:S01]  /*1e60*/  @P3 SYNCS.ARRIVE.TRANS64 RZ, [UR33], R2 ;  /* 0x00000002ffff39a7 */ /* 0x0007e20008000021 */
[----:B------:R-:W-:Y:S02]  /*1e70*/  ULOP3.LUT UR4, UR38, 0x2, URZ, 0xfc, !UPT ;  /* 0x0000000226047892 */ /* 0x000fe4000f8efcff */
[----:B------:R-:W-:Y:S02]  /*1e80*/  UIADD3 UR5, UPT, UPT, UR5, 0x1, URZ ;  /* 0x0000000105057890 */ /* 0x000fe4000fffe0ff */
[----:B------:R-:W-:Y:S02]  /*1e90*/  UISETP.NE.AND UP0, UPT, UR4, 0x2, UPT ;  /* 0x000000020400788c */ /* 0x000fe4000bf05270 */
[----:B------:R-:W-:-:S07]  /*1ea0*/  UISETP.NE.AND UP2, UPT, UR5, 0x1, UPT ;  /* 0x000000010500788c */ /* 0x000fce000bf45270 */
[----:B------:R-:W-:Y:S05]  /*1eb0*/  BRA.U UP0, `(.L_x_29) ;  /* 0x0000000100047547 */ /* 0x000fea000b800000 */
[----:B-1----:R-:W-:Y:S05]  /*1ec0*/  BPT.TRAP 0x1 ;  /* 0x000000040000795c */ /* 0x002fea0000300000 */
.L_x_29:
[----:B------:R-:W-:Y:S04]  /*1ed0*/  BSSY.RECONVERGENT B0, `(.L_x_30) ;  /* 0x0000003000007945 */ /* 0x000fe80003800200 */
[----:B------:R-:W-:Y:S05]  /*1ee0*/  @!P2 BRA `(.L_x_31) ;  /* 0x000000000004a947 */ /* 0x000fea0003800000 */
[----:B-1----:R-:W-:Y:S05]  /*1ef0*/  BPT.TRAP 0x1 ;  /* 0x000000040000795c */ /* 0x002fea0000300000 */
.L_x_31:
[----:B-1----:R-:W-:Y:S05]  /*1f00*/  BSYNC.RECONVERGENT B0 ;  /* 0x0000000000007941 */ /* 0x002fea0003800200 */
.L_x_30:
[----:B------:R-:W-:Y:S02]  /*1f10*/  UIADD3 UR41, UPT, UPT, UR20, 0x1, URZ ;  /* 0x0000000114297890 */ /* 0x000fe4000fffe0ff */
[----:B------:R-:W-:Y:S02]  /*1f20*/  ULEA UR32, UR20, UR21, 0xd ;  /* 0x0000001514207291 */ /* 0x000fe4000f8e68ff */
[----:B------:R-:W-:Y:S02]  /*1f30*/  UISETP.NE.AND UP0, UPT, UR41, 0x12, UPT ;  /* 0x000000122900788c */ /* 0x000fe4000bf05270 */
[----:B------:R-:W-:Y:S02]  /*1f40*/  UIADD3 UR46, UP1, UPT, UR28, 0x80, URZ ;  /* 0x000000801c2e7890 */ /* 0x000fe4000ff3e0ff */
[----:B------:R-:W-:Y:S02]  /*1f50*/  USEL UR6, URZ, 0x1, UP0 ;  /* 0x00000001ff067887 */ /* 0x000fe40008000000 */
[----:B------:R-:W-:-:S02]  /*1f60*/  USEL UR41, UR41, URZ, UP0 ;  /* 0x000000ff29297287 */ /* 0x000fc40008000000 */
[----:B------:R-:W-:Y:S02]  /*1f70*/  ULEA UR8, UR20, UR15, 0xc ;  /* 0x0000000f14087291 */ /* 0x000fe4000f8e60ff */
[----:B------:R-:W-:Y:S01]  /*1f80*/  UIADD3 UR18, UP0, UPT, UR28, 0x180, URZ ;  /* 0x000001801c127890 */ /* 0x000fe2000ff1e0ff */
[----:B------:R-:W-:Y:S01]  /*1f90*/  LOP3.LUT R12, R12, UR6, RZ, 0x3c, !PT ;  /* 0x000000060c0c7c12 */ /* 0x000fe2000f8e3cff */
[----:B------:R-:W-:Y:S02]  /*1fa0*/  ULEA UR4, UR41, UR26, 0x3 ;  /* 0x0000001a29047291 */ /* 0x000fe4000f8e18ff */
[----:B------:R-:W-:Y:S01]  /*1fb0*/  ULOP3.LUT UR33, UR33, 0xfefffff8, URZ, 0xc0, !UPT ;  /* 0xfefffff821217892 */ /* 0x000fe2000f8ec0ff */
[----:B--2---:R-:W-:Y:S01]  /*1fc0*/  SHF.L.U32 R0, R12, 0x1f, RZ ;  /* 0x0000001f0c007819 */ /* 0x004fe200000006ff */
[----:B------:R-:W-:Y:S02]  /*1fd0*/  UIADD3.X UR47, UPT, UPT, URZ, UR29, URZ, UP1, !UPT ;  /* 0x0000001dff2f7290 */ /* 0x000fe40008ffe4ff */
[----:B------:R-:W-:-:S02]  /*1fe0*/  UIADD3 UR32, UPT, UPT, UR26, 0x2400, UR32 ;  /* 0x000024001a207890 */ /* 0x000fc4000fffe020 */
[----:B------:R-:W-:Y:S01]  /*1ff0*/  UPRMT UR7, URZ, 0x5410, UR14 ;  /* 0x00005410ff077896 */ /* 0x000fe2000800000e */
[----:B------:R4:W1:Y:S01]  /*2000*/  SYNCS.PHASECHK.TRANS64.TRYWAIT P0, [UR4+0x90], R0 ;  /* 0x00009000ff0075a7 */ /* 0x0008620008001104 */
[----:B------:R-:W-:Y:S02]  /*2010*/  UIADD3 UR8, UPT, UPT, UR26, 0x26400, UR8 ;  /* 0x000264001a087890 */ /* 0x000fe4000fffe008 */
[----:B------:R-:W-:Y:S02]  /*2020*/  UIADD3.X UR19, UPT, UPT, URZ, UR29, URZ, UP0, !UPT ;  /* 0x0000001dff137290 */ /* 0x000fe400087fe4ff */
[----:B------:R-:W-:Y:S01]  /*2030*/  UPRMT UR6, URZ, 0x5410, UR13 ;  /* 0x00005410ff067896 */ /* 0x000fe2000800000d */
[----:B------:R-:W-:Y:S01]  /*2040*/  UMOV UR16, 0x0 ;  /* 0x0000000000107882 */ /* 0x000fe20000000000 */
[----:B------:R-:W-:Y:S01]  /*2050*/  UMOV UR17, 0x10000000 ;  /* 0x1000000000117882 */ /* 0x000fe20000000000 */
[----:B------:R-:W-:Y:S01]  /*2060*/  UMOV UR10, UR34 ;  /* 0x00000022000a7c82 */ /* 0x000fe20008000000 */
[----:B------:R-:W-:Y:S01]  /*2070*/  UMOV UR12, UR36 ;  /* 0x00000024000c7c82 */ /* 0x000fe20008000000 */
[----:B------:R-:W-:Y:S01]  /*2080*/  UMOV UR9, UR33 ;  /* 0x0000002100097c82 */ /* 0x000fe20008000000 */
[----:B------:R2:W-:Y:S01]  /*2090*/  UTMALDG.3D.MULTICAST.2CTA [UR32], [UR46], UR7, desc[UR16] ;  /* 0x000010202e0073b4 */ /* 0x0005e20008211807 */
[----:B------:R-:W-:Y:S01]  /*20a0*/  UMOV UR4, UR30 ;  /* 0x0000001e00047c82 */ /* 0x000fe20008000000 */
[----:B------:R-:W-:Y:S01]  /*20b0*/  UMOV UR20, UR41 ;  /* 0x0000002900147c82 */ /* 0x000fe20008000000 */
[----:B------:R4:W-:Y:S01]  /*20c0*/  UTMALDG.3D.MULTICAST.2CTA [UR8], [UR18], UR6, desc[UR16] ;  /* 0x00001008120073b4 */ /* 0x0009e20008211806 */
[----:B--2---:R-:W-:Y:S01]  /*20d0*/  UIADD3 UR34, UPT, UPT, UR34, 0x80, URZ ;  /* 0x0000008022227890 */ /* 0x004fe2000fffe0ff */
[----:B------:R-:W-:Y:S11]  /*20e0*/  BRA.U UP2, `(.L_x_32) ;  /* 0xfffffffd02447547 */ /* 0x000ff6000b83ffff */
.L_x_26:
[----:B------:R-:W-:Y:S01]  /*20f0*/  ULEA UR5, UR41, UR26, 0x3 ;  /* 0x0000001a29057291 */ /* 0x000fe2000f8e18ff */
[----:B--2-4-:R-:W-:Y:S01]  /*2100*/  SHF.L.U32 R0, R12, 0x1f, RZ ;  /* 0x0000001f0c007819 */ /* 0x014fe200000006ff */
[----:B------:R-:W-:Y:S01]  /*2110*/  @!P1 SYNCS.ARRIVE.TRANS64.A1T0 RZ, [UR26+0x138], RZ ;  /* 0x000138ffffff99a7 */ /* 0x000fe2000810001a */
[----:B------:R-:W-:-:S06]  /*2120*/  UISETP.GT.AND UP0, UPT, UR27, UR25, UPT ;  /* 0x000000191b00728c */ /* 0x000fcc000bf04270 */
[----:B-1-3--:R1:W2:Y:S03]  /*2130*/  SYNCS.PHASECHK.TRANS64.TRYWAIT P0, [UR5+0x90], R0 ;  /* 0x00009000ff0075a7 */ /* 0x00a2a60008001105 */
[----:B------:R-:W-:Y:S05]  /*2140*/  BRA.U !UP0, `(.L_x_33) ;  /* 0x0000000108c87547 */ /* 0x000fea000b800000 */
[----:B------:R-:W-:Y:S01]  /*2150*/  UIADD3 UR6, UPT, UPT, UR44, UR4, URZ ;  /* 0x000000042c067290 */ /* 0x000fe2000fffe0ff */
[----:B------:R-:W-:-:S11]  /*2160*/  UMOV UR34, UR41 ;  /* 0x0000002900227c82 */ /* 0x000fd60008000000 */
.L_x_39:
[----:B------:R-:W-:Y:S01]  /*2170*/  ULEA UR17, UR34, UR26, 0x3 ;  /* 0x0000001a22117291 */ /* 0x000fe2000f8e18ff */
[----:B--2---:R-:W-:Y:S01]  /*2180*/  @P3 MOV R2, 0x6000 ;  /* 0x0000600000023802 */ /* 0x004fe20000000f00 */
[----:B--2-4-:R-:W-:Y:S10]  /*2190*/  @P0 BRA `(.L_x_34) ;  /* 0x00000000000c0947 */ /* 0x014ff40003800000 */
[----:B------:R-:W-:-:S04]  /*21a0*/  SHF.L.U32 R3, R12, 0x1f, RZ ;  /* 0x0000001f0c037819 */ /* 0x000fc800000006ff */
[----:B------:R-:W2:Y:S02]  /*21b0*/  SYNCS.PHASECHK.TRANS64.TRYWAIT P0, [UR17+0x90], R3 ;  /* 0x00009003ff0075a7 */ /* 0x000ea40008001111 */
[----:B--2---:R-:W-:Y:S05]  /*21c0*/  @!P0 BRA `(.L_x_35) ;  /* 0x0000005400788947 */ /* 0x004fea0003800000 */
.L_x_34:
[----:B------:R2:W-:Y:S01]  /*21d0*/  @P3 SYNCS.ARRIVE.TRANS64 RZ, [UR17], R2 ;  /* 0x00000002ffff39a7 */ /* 0x0005e20008000011 */
[----:B------:R-:W-:-:S04]  /*21e0*/  ULOP3.LUT UR5, UR38, 0x2, URZ, 0xfc, !UPT ;  /* 0x0000000226057892 */ /* 0x000fc8000f8efcff */
[----:B------:R-:W-:-:S09]  /*21f0*/  UISETP.NE.AND UP0, UPT, UR5, 0x2, UPT ;  /* 0x000000020500788c */ /* 0x000fd2000bf05270 */
[----:B------:R-:W-:Y:S05]  /*2200*/  BRA.U UP0, `(.L_x_36) ;  /* 0x0000000100047547 */ /* 0x000fea000b800000 */
[----:B------:R-:W-:Y:S05]  /*2210*/  BPT.TRAP 0x1 ;  /* 0x000000040000795c */ /* 0x000fea0000300000 */
.L_x_36:
[----:B------:R-:W-:Y:S04]  /*2220*/  BSSY.RECONVERGENT B0, `(.L_x_37) ;  /* 0x0000003000007945 */ /* 0x000fe80003800200 */
[----:B------:R-:W-:Y:S05]  /*2230*/  @!P2 BRA `(.L_x_38) ;  /* 0x000000000004a947 */ /* 0x000fea0003800000 */
[----:B------:R-:W-:Y:S05]  /*2240*/  BPT.TRAP 0x1 ;  /* 0x000000040000795c */ /* 0x000fea0000300000 */
.L_x_38:
[----:B------:R-:W-:Y:S05]  /*2250*/  BSYNC.RECONVERGENT B0 ;  /* 0x0000000000007941 */ /* 0x000fea0003800200 */
.L_x_37:
[----:B------:R-:W-:Y:S02]  /*2260*/  UIADD3 UR41, UPT, UPT, UR34, 0x1, URZ ;  /* 0x0000000122297890 */ /* 0x000fe4000fffe0ff */
[----:B------:R-:W-:Y:S02]  /*2270*/  ULEA UR16, UR34, UR21, 0xd ;  /* 0x0000001522107291 */ /* 0x000fe4000f8e68ff */
[----:B------:R-:W-:Y:S02]  /*2280*/  UISETP.NE.AND UP0, UPT, UR41, 0x12, UPT ;  /* 0x000000122900788c */ /* 0x000fe4000bf05270 */
[----:B------:R-:W-:Y:S02]  /*2290*/  UIADD3 UR50, UP1, UPT, UR28, 0x80, URZ ;  /* 0x000000801c327890 */ /* 0x000fe4000ff3e0ff */
[----:B------:R-:W-:Y:S02]  /*22a0*/  USEL UR7, URZ, 0x1, UP0 ;  /* 0x00000001ff077887 */ /* 0x000fe40008000000 */
[----:B------:R-:W-:-:S02]  /*22b0*/  USEL UR41, UR41, URZ, UP0 ;  /* 0x000000ff29297287 */ /* 0x000fc40008000000 */
[----:B------:R-:W-:Y:S02]  /*22c0*/  ULEA UR8, UR34, UR15, 0xc ;  /* 0x0000000f22087291 */ /* 0x000fe4000f8e60ff */
[----:B------:R-:W-:Y:S01]  /*22d0*/  ULEA UR5, UR41, UR26, 0x3 ;  /* 0x0000001a29057291 */ /* 0x000fe2000f8e18ff */
[----:B------:R-:W-:Y:S01]  /*22e0*/  LOP3.LUT R12, R12, UR7, RZ, 0x3c, !PT ;  /* 0x000000070c0c7c12 */ /* 0x000fe2000f8e3cff */
[----:B------:R-:W-:Y:S02]  /*22f0*/  UIADD3 UR46, UP0, UPT, UR28, 0x180, URZ ;  /* 0x000001801c2e7890 */ /* 0x000fe4000ff1e0ff */
[----:B------:R-:W-:Y:S01]  /*2300*/  USHF.L.U32 UR18, UR4, 0x7, URZ ;  /* 0x0000000704127899 */ /* 0x000fe200080006ff */
[----:B-1----:R-:W-:Y:S01]  /*2310*/  SHF.L.U32 R0, R12, 0x1f, RZ ;  /* 0x0000001f0c007819 */ /* 0x002fe200000006ff */
[----:B------:R-:W-:Y:S02]  /*2320*/  ULOP3.LUT UR17, UR17, 0xfefffff8, URZ, 0xc0, !UPT ;  /* 0xfefffff811117892 */ /* 0x000fe4000f8ec0ff */
[----:B------:R-:W-:Y:S01]  /*2330*/  UIADD3 UR16, UPT, UPT, UR26, 0x2400, UR16 ;  /* 0x000024001a107890 */ /* 0x000fe2000fffe010 */
[----:B------:R3:W4:Y:S01]  /*2340*/  SYNCS.PHASECHK.TRANS64.TRYWAIT P0, [UR5+0x90], R0 ;  /* 0x00009000ff0075a7 */ /* 0x0007220008001105 */
[----:B------:R-:W-:-:S02]  /*2350*/  UIADD3.X UR51, UPT, UPT, URZ, UR29, URZ, UP1, !UPT ;  /* 0x0000001dff337290 */ /* 0x000fc40008ffe4ff */
[----:B------:R-:W-:Y:S02]  /*2360*/  UPRMT UR7, URZ, 0x5410, UR14 ;  /* 0x00005410ff077896 */ /* 0x000fe4000800000e */
[----:B------:R-:W-:Y:S02]  /*2370*/  UIADD3 UR8, UPT, UPT, UR26, 0x26400, UR8 ;  /* 0x000264001a087890 */ /* 0x000fe4000fffe008 */
[----:B------:R-:W-:Y:S02]  /*2380*/  UPRMT UR5, URZ, 0x5410, UR13 ;  /* 0x00005410ff057896 */ /* 0x000fe4000800000d */
[----:B------:R-:W-:Y:S01]  /*2390*/  UIADD3.X UR47, UPT, UPT, URZ, UR29, URZ, UP0, !UPT ;  /* 0x0000001dff2f7290 */ /* 0x000fe200087fe4ff */
[----:B------:R-:W-:Y:S01]  /*23a0*/  UMOV UR32, 0x0 ;  /* 0x0000000000207882 */ /* 0x000fe20000000000 */
[----:B------:R-:W-:Y:S01]  /*23b0*/  UMOV UR33, 0x10000000 ;  /* 0x1000000000217882 */ /* 0x000fe20000000000 */
[----:B------:R-:W-:Y:S01]  /*23c0*/  UMOV UR19, UR35 ;  /* 0x0000002300137c82 */ /* 0x000fe20008000000 */
[----:B------:R-:W-:Y:S01]  /*23d0*/  UMOV UR20, UR36 ;  /* 0x0000002400147c82 */ /* 0x000fe20008000000 */
[----:B------:R-:W-:Y:S01]  /*23e0*/  UMOV UR12, UR36 ;  /* 0x00000024000c7c82 */ /* 0x000fe20008000000 */
[----:B------:R-:W-:Y:S01]  /*23f0*/  UMOV UR9, UR17 ;  /* 0x0000001100097c82 */ /* 0x000fe20008000000 */
[----:B------:R-:W-:Y:S01]  /*2400*/  UMOV UR10, UR18 ;  /* 0x00000012000a7c82 */ /* 0x000fe20008000000 */
[----:B------:R3:W-:Y:S01]  /*2410*/  UTMALDG.3D.MULTICAST.2CTA [UR16], [UR50], UR7, desc[UR32] ;  /* 0x00002010320073b4 */ /* 0x0007e20008211807 */
[----:B------:R-:W-:Y:S01]  /*2420*/  UIADD3 UR4, UPT, UPT, UR4, 0x1, URZ ;  /* 0x0000000104047890 */ /* 0x000fe2000fffe0ff */
[----:B------:R-:W-:-:S03]  /*2430*/  UMOV UR34, UR41 ;  /* 0x0000002900227c82 */ /* 0x000fc60008000000 */
[----:B------:R-:W-:Y:S01]  /*2440*/  UISETP.NE.AND UP0, UPT, UR4, UR6, UPT ;  /* 0x000000060400728c */ /* 0x000fe2000bf05270 */
[----:B------:R3:W-:Y:S08]  /*2450*/  UTMALDG.3D.MULTICAST.2CTA [UR8], [UR46], UR5, desc[UR32] ;  /* 0x000020082e0073b4 */ /* 0x0007f00008211805 */
[----:B---3--:R-:W-:Y:S05]  /*2460*/  BRA.U UP0, `(.L_x_39) ;  /* 0xfffffffd00407547 */ /* 0x008fea000b83ffff */
.L_x_33:
[C---:B------:R-:W-:Y:S01]  /*2470*/  LEA R3, R11.reuse, UR26, 0x3 ;  /* 0x0000001a0b037c11 */ /* 0x040fe2000f8e18ff */
[----:B------:R-:W-:Y:S01]  /*2480*/  NOP ;  /* 0x0000000000007918 */ /* 0x000fe20000000000 */
[----:B-1----:R-:W-:Y:S02]  /*2490*/  SHF.L.U32 R0, R10, 0x1f, RZ ;  /* 0x0000001f0a007819 */ /* 0x002fe400000006ff */
[----:B------:R-:W-:Y:S02]  /*24a0*/  LEA R4, R11, UR26, 0x4 ;  /* 0x0000001a0b047c11 */ /* 0x000fe4000f8e20ff */
[----:B--2-4-:R-:W1:Y:S02]  /*24b0*/  SYNCS.PHASECHK.TRANS64.TRYWAIT P0, [R3+URZ+0x140], R0 ;  /* 0x00014000030075a7 */ /* 0x014e6400080011ff */
[----:B-1----:R-:W-:Y:S05]  /*24c0*/  @!P0 BRA `(.L_x_40) ;  /* 0x0000005000d08947 */ /* 0x002fea0003800000 */
.L_x_131:
[----:B------:R-:W2:Y:S01]  /*24d0*/  LDS.128 R4, [R4+0x1d0] ;  /* 0x0001d00004047984 */ /* 0x000ea20000000c00 */
[----:B------:R-:W-:Y:S01]  /*24e0*/  UISETP.GE.AND UP0, UPT, UR37, 0x1, UPT ;  /* 0x000000012500788c */ /* 0x000fe2000bf06270 */
[----:B------:R-:W-:Y:S01]  /*24f0*/  @!PT LDS RZ, [RZ] ;  /* 0x00000000fffff984 */ /* 0x000fe20000000800 */
[----:B------:R-:W-:Y:S01]  /*2500*/  @!PT LDS RZ, [RZ] ;  /* 0x00000000fffff984 */ /* 0x000fe20000000800 */
[----:B------:R-:W-:Y:S01]  /*2510*/  @!PT LDS RZ, [RZ] ;  /* 0x00000000fffff984 */ /* 0x000fe20000000800 */
[----:B------:R-:W-:Y:S01]  /*2520*/  @!PT LDS RZ, [RZ] ;  /* 0x00000000fffff984 */ /* 0x000fe20000000800 */
[----:B------:R3:W-:Y:S06]  /*2530*/  MEMBAR.ALL.CTA ;  /* 0x0000000000007992 */ /* 0x0007ec0000008000 */
[----:B---3--:R-:W3:Y:S01]  /*2540*/  FENCE.VIEW.ASYNC.S ;  /* 0x00000000000073c6 */ /* 0x008ee20000000000 */
[----:B--2---:R-:W-:-:S13]  /*2550*/  LOP3.LUT P0, RZ, R6, 0x1, RZ, 0xc0, !PT ;  /* 0x0000000106ff7812 */ /* 0x004fda000780c0ff */
[----:B---3--:R-:W-:Y:S01]  /*2560*/  VOTEU.ANY UP1, P0 ;  /* 0x0000000000ff7886 */ /* 0x008fe20000020100 */
[----:B------:R-:W-:-:S13]  /*2570*/  PLOP3.LUT P0, PT, PT, PT, UP1, 0x80, 0x8 ;  /* 0x000000000008781c */ /* 0x000fda0003f0f018 */
[----:B-1----:R-:W-:Y:S02]  /*2580*/  @P0 LOP3.LUT R0, R5, 0xffff, RZ, 0xc0, !PT ;  /* 0x0000ffff05000812 */ /* 0x002fe400078ec0ff */
[----:B------:R-:W-:Y:S02]  /*2590*/  @P0 MOV R2, R4 ;  /* 0x0000000400020202 */ /* 0x000fe40000000f00 */
[----:B------:R-:W-:Y:S01]  /*25a0*/  @P0 R2UR UR5, R0 ;  /* 0x00000000000502ca */ /* 0x000fe200000e0000 */
[----:B------:R-:W-:Y:S01]  /*25b0*/  VIADD R0, R3, 0x150 ;  /* 0x0000015003007836 */ /* 0x000fe20000000000 */
[----:B------:R-:W-:Y:S02]  /*25c0*/  @P0 SHF.R.U32.HI R4, RZ, 0x10, R5 ;  /* 0x00000010ff040819 */ /* 0x000fe40000011605 */
[----:B------:R-:W-:Y:S02]  /*25d0*/  @P0 R2UR UR6, R2 ;  /* 0x00000000020602ca */ /* 0x000fe400000e0000 */
[----:B------:R-:W-:-:S02]  /*25e0*/  PRMT R0, RZ, 0x654, R0 ;  /* 0x00000654ff007816 */ /* 0x000fc40000000000 */
[----:B------:R-:W-:Y:S02]  /*25f0*/  @P0 R2UR UR4, R4 ;  /* 0x00000000040402ca */ /* 0x000fe400000e0000 */
[----:B------:R1:W-:Y:S03]  /*2600*/  SYNCS.ARRIVE.TRANS64.RED.A1T0 RZ, [R0+URZ], RZ ;  /* 0x000000ff00ff79a7 */ /* 0x0003e600081004ff */
[----:B------:R-:W-:-:S04]  /*2610*/  @UP1 UMOV UR39, UR5 ;  /* 0x0000000500271c82 */ /* 0x000fc80008000000 */
[----:B------:R-:W-:-:S04]  /*2620*/  @UP1 UMOV UR40, UR6 ;  /* 0x0000000600281c82 */ /* 0x000fc80008000000 */
[----:B------:R-:W-:Y:S01]  /*2630*/  @UP1 UMOV UR36, UR4 ;  /* 0x0000000400241c82 */ /* 0x000fe20008000000 */
[----:B------:R-:W-:Y:S05]  /*2640*/  BRA.U !UP0, `(.L_x_41) ;  /* 0x0000000108b87547 */ /* 0x000fea000b800000 */
[----:B------:R-:W2:Y:S01]  /*2650*/  LDCU.128 UR4, c[0x0][0xb10] ;  /* 0x00016200ff0477ac */ /* 0x000ea20008000c00 */
[----:B------:R-:W3:Y:S01]  /*2660*/  LDCU UR10, c[0x0][0xb20] ;  /* 0x00016400ff0a77ac */ /* 0x000ee20008000800 */
[----:B------:R-:W4:Y:S01]  /*2670*/  LDCU UR11, c[0x0][0xb0c] ;  /* 0x00016180ff0b77ac */ /* 0x000f220008000800 */
[----:B------:R-:W1:Y:S01]  /*2680*/  LDCU.64 UR8, c[0x0][0xb28] ;  /* 0x00016500ff0877ac */ /* 0x000e620008000a00 */
[----:B------:R-:W-:Y:S02]  /*2690*/  UISETP.NE.AND UP3, UPT, UR37, 0x1, UPT ;  /* 0x000000012500788c */ /* 0x000fe4000bf65270 */
[----:B--2---:R-:W-:Y:S02]  /*26a0*/  UIMAD.WIDE.U32 UR32, UR22, UR7, URZ ;  /* 0x00000007162072a5 */ /* 0x004fe4000f8e00ff */
[----:B------:R-:W-:Y:S02]  /*26b0*/  UIMAD.WIDE.U32 UR16, UR39, UR7, URZ ;  /* 0x00000007271072a5 */ /* 0x000fe4000f8e00ff */
[----:B------:R-:W-:-:S02]  /*26c0*/  UIMAD.WIDE.U32 UR18, UR23, UR4, URZ ;  /* 0x00000004171272a5 */ /* 0x000fc4000f8e00ff */
[----:B------:R-:W-:Y:S01]  /*26d0*/  UISETP.NE.AND UP0, UPT, UR6, 0x1, UPT ;  /* 0x000000010600788c */ /* 0x000fe2000bf05270 */
[----:B------:R-:W-:Y:S01]  /*26e0*/  UMOV UR7, UR33 ;  /* 0x0000002100077c82 */ /* 0x000fe20008000000 */
[----:B----4-:R-:W-:Y:S02]  /*26f0*/  UISETP.NE.AND UP2, UPT, UR11, 0x1, UPT ;  /* 0x000000010b00788c */ /* 0x010fe4000bf45270 */
[----:B---3--:R-:W-:Y:S02]  /*2700*/  USHF.R.U32.HI UR7, URZ, UR10, UR7 ;  /* 0x0000000aff077299 */ /* 0x008fe40008011607 */
[----:B------:R-:W-:Y:S02]  /*2710*/  USHF.R.U32.HI UR12, URZ, UR5, UR19 ;  /* 0x00000005ff0c7299 */ /* 0x000fe40008011613 */
[----:B------:R-:W-:Y:S02]  /*2720*/  USEL UR7, UR22, UR7, !UP0 ;  /* 0x0000000716077287 */ /* 0x000fe4000c000000 */
[----:B------:R-:W-:-:S02]  /*2730*/  USEL UR12, UR23, UR12, !UP2 ;  /* 0x0000000c170c7287 */ /* 0x000fc4000d000000 */
[----:B-1----:R-:W-:Y:S02]  /*2740*/  UIMAD.WIDE.U32 UR32, UR7, UR8, URZ ;  /* 0x00000008072072a5 */ /* 0x002fe4000f8e00ff */
        /* <DEDUP_REMOVED lines=30> */
.L_x_41:
[----:B------:R-:W2:Y:S02]  /*2930*/  LDCU UR4, c[0x0][0xb30] ;  /* 0x00016600ff0477ac */ /* 0x000ea40008000800 */
[----:B--2---:R-:W-:-:S09]  /*2940*/  UISETP.NE.AND UP0, UPT, UR4, 0x1, UPT ;  /* 0x000000010400788c */ /* 0x004fd2000bf05270 */
        /* <DEDUP_REMOVED lines=13> */
[----:B------:R-:W-:Y:S02]  /*2a20*/  UIADD3 UR4, UPT, UPT, UR5, -UR8, URZ ;  /* 0x8000000805047290 */ /* 0x000fe4000fffe0ff */
[----:B------:R-:W-:Y:S02]  /*2a30*/  UIADD3 UR5, UPT, UPT, -UR5, UR8, URZ ;  /* 0x0000000805057290 */ /* 0x000fe4000fffe1ff */
[----:B------:R-:W-:Y:S02]  /*2a40*/  UIMAD UR39, UR4, UR6, UR39 ;  /* 0x00000006042772a4 */ /* 0x000fe4000f8e0227 */
[----:B------:R-:W-:-:S12]  /*2a50*/  UIMAD UR40, UR5, UR9, UR40 ;  /* 0x00000009052872a4 */ /* 0x000fd8000f8e0228 */
.L_x_42:
[----:B------:R-:W-:Y:S01]  /*2a60*/  VIADD R11, R11, 0x1 ;  /* 0x000000010b0b7836 */ /* 0x000fe20000000000 */
[----:B------:R-:W-:Y:S01]  /*2a70*/  PLOP3.LUT P1, PT, PT, PT, PT, 0x80, 0x8 ;  /* 0x000000000008781c */ /* 0x000fe20003f2f070 */
[----:B------:R-:W-:Y:S02]  /*2a80*/  UIADD3 UR50, UPT, UPT, UR40, UR49, URZ ;  /* 0x0000003128327290 */ /* 0x000fe4000fffe0ff */
[----:B------:R-:W-:Y:S01]  /*2a90*/  UIADD3 UR51, UPT, UPT, UR39, UR48, URZ ;  /* 0x0000003027337290 */ /* 0x000fe2000fffe0ff */
[----:B------:R-:W-:-:S04]  /*2aa0*/  ISETP.NE.AND P0, PT, R11, 0x2, PT ;  /* 0x000000020b00780c */ /* 0x000fc80003f05270 */
[----:B-1----:R-:W-:Y:S02]  /*2ab0*/  SEL R0, RZ, 0x1, P0 ;  /* 0x00000001ff007807 */ /* 0x002fe40000000000 */
[----:B------:R-:W-:Y:S02]  /*2ac0*/  SEL R11, R11, RZ, P0 ;  /* 0x000000ff0b0b7207 */ /* 0x000fe40000000000 */
[----:B------:R-:W-:Y:S01]  /*2ad0*/  LOP3.LUT R10, R10, R0, RZ, 0x3c, !PT ;  /* 0x000000000a0a7212 */ /* 0x000fe200078e3cff */
[----:B------:R-:W-:Y:S06]  /*2ae0*/  BRA.U UP1, `(.L_x_43) ;  /* 0xfffffff101447547 */ /* 0x000fec000b83ffff */
[----:B------:R-:W-:Y:S01]  /*2af0*/  UIADD3 UR26, UPT, UPT, UR26, 0x90, URZ ;  /* 0x000000901a1a7890 */ /* 0x000fe2000fffe0ff */
[----:B------:R-:W-:-:S03]  /*2b00*/  SHF.L.U32 R2, R12, 0x1f, RZ ;  /* 0x0000001f0c027819 */ /* 0x000fc600000006ff */
[----:B------:R-:W-:-:S09]  /*2b10*/  ULEA UR4, UR41, UR26, 0x3 ;  /* 0x0000001a29047291 */ /* 0x000fd2000f8e18ff */
[----:B------:R-:W1:Y:S02]  /*2b20*/  SYNCS.PHASECHK.TRANS64.TRYWAIT P0, [UR4], R2 ;  /* 0x00000002ff0075a7 */ /* 0x000e640008001104 */
[----:B-1----:R-:W-:Y:S05]  /*2b30*/  @!P0 BRA `(.L_x_44) ;  /* 0x0000004c00488947 */ /* 0x002fea0003800000 */
.L_x_133:
[----:B------:R-:W-:-:S04]  /*2b40*/  UIADD3 UR5, UPT, UPT, UR41, 0x1, URZ ;  /* 0x0000000129057890 */ /* 0x000fc8000fffe0ff */
[----:B------:R-:W-:-:S04]  /*2b50*/  UISETP.NE.AND UP0, UPT, UR5, 0x12, UPT ;  /* 0x000000120500788c */ /* 0x000fc8000bf05270 */
[----:B------:R-:W-:Y:S02]  /*2b60*/  USEL UR6, URZ, 0x1, UP0 ;  /* 0x00000001ff067887 */ /* 0x000fe40008000000 */
[----:B------:R-:W-:-:S04]  /*2b70*/  USEL UR5, UR5, URZ, UP0 ;  /* 0x000000ff05057287 */ /* 0x000fc80008000000 */
[----:B------:R-:W-:Y:S01]  /*2b80*/  ULEA UR4, UR5, UR26, 0x3 ;  /* 0x0000001a05047291 */ /* 0x000fe2000f8e18ff */
[----:B-1----:R-:W-:-:S04]  /*2b90*/  LOP3.LUT R2, R12, UR6, RZ, 0x3c, !PT ;  /* 0x000000060c027c12 */ /* 0x002fc8000f8e3cff */
[----:B------:R-:W-:-:S04]  /*2ba0*/  SHF.L.U32 R3, R2, 0x1f, RZ ;  /* 0x0000001f02037819 */ /* 0x000fc800000006ff */
[----:B------:R-:W1:Y:S02]  /*2bb0*/  SYNCS.PHASECHK.TRANS64.TRYWAIT P0, [UR4], R3 ;  /* 0x00000003ff0075a7 */ /* 0x000e640008001104 */
[----:B-1----:R-:W-:Y:S05]  /*2bc0*/  @!P0 BRA `(.L_x_45) ;  /* 0x0000004c003c8947 */ /* 0x002fea0003800000 */
.L_x_135:
[----:B------:R-:W-:-:S04]  /*2bd0*/  UIADD3 UR5, UPT, UPT, UR5, 0x1, URZ ;  /* 0x0000000105057890 */ /* 0x000fc8000fffe0ff */
[----:B------:R-:W-:-:S04]  /*2be0*/  UISETP.NE.AND UP0, UPT, UR5, 0x12, UPT ;  /* 0x000000120500788c */ /* 0x000fc8000bf05270 */
[----:B------:R-:W-:Y:S02]  /*2bf0*/  USEL UR6, URZ, 0x1, UP0 ;  /* 0x00000001ff067887 */ /* 0x000fe40008000000 */
[----:B------:R-:W-:-:S04]  /*2c00*/  USEL UR5, UR5, URZ, UP0 ;  /* 0x000000ff05057287 */ /* 0x000fc80008000000 */
[----:B------:R-:W-:Y:S01]  /*2c10*/  ULEA UR4, UR5, UR26, 0x3 ;  /* 0x0000001a05047291 */ /* 0x000fe2000f8e18ff */
[----:B------:R-:W-:-:S04]  /*2c20*/  LOP3.LUT R2, R2, UR6, RZ, 0x3c, !PT ;  /* 0x0000000602027c12 */ /* 0x000fc8000f8e3cff */
[----:B-1----:R-:W-:-:S04]  /*2c30*/  SHF.L.U32 R3, R2, 0x1f, RZ ;  /* 0x0000001f02037819 */ /* 0x002fc800000006ff */
[----:B------:R-:W1:Y:S02]  /*2c40*/  SYNCS.PHASECHK.TRANS64.TRYWAIT P0, [UR4], R3 ;  /* 0x00000003ff0075a7 */ /* 0x000e640008001104 */
[----:B-1----:R-:W-:Y:S05]  /*2c50*/  @!P0 BRA `(.L_x_46) ;  /* 0x0000004c00308947 */ /* 0x002fea0003800000 */
.L_x_137:
        /* <DEDUP_REMOVED lines=9> */
.L_x_139:
        /* <DEDUP_REMOVED lines=9> */
.L_x_141:
        /* <DEDUP_REMOVED lines=9> */
.L_x_143:
        /* <DEDUP_REMOVED lines=9> */
.L_x_145:
        /* <DEDUP_REMOVED lines=9> */
.L_x_147:
        /* <DEDUP_REMOVED lines=9> */
.L_x_149:
        /* <DEDUP_REMOVED lines=9> */
.L_x_151:
        /* <DEDUP_REMOVED lines=9> */
.L_x_153:
        /* <DEDUP_REMOVED lines=9> */
.L_x_155:
        /* <DEDUP_REMOVED lines=9> */
.L_x_157:
        /* <DEDUP_REMOVED lines=9> */
.L_x_159:
        /* <DEDUP_REMOVED lines=9> */
.L_x_161:
        /* <DEDUP_REMOVED lines=9> */
.L_x_163:
        /* <DEDUP_REMOVED lines=9> */
.L_x_165:
[----:B------:R-:W-:-:S04]  /*3440*/  UIADD3 UR5, UPT, UPT, UR5, 0x1, URZ ;  /* 0x0000000105057890 */ /* 0x000fc8000fffe0ff */
[----:B------:R-:W-:-:S04]  /*3450*/  UISETP.NE.AND UP0, UPT, UR5, 0x12, UPT ;  /* 0x000000120500788c */ /* 0x000fc8000bf05270 */
[----:B------:R-:W-:Y:S02]  /*3460*/  USEL UR4, URZ, 0x1, UP0 ;  /* 0x00000001ff047887 */ /* 0x000fe40008000000 */
[----:B------:R-:W-:-:S04]  /*3470*/  USEL UR5, UR5, URZ, UP0 ;  /* 0x000000ff05057287 */ /* 0x000fc80008000000 */
[----:B------:R-:W-:Y:S01]  /*3480*/  ULEA UR5, UR5, UR26, 0x3 ;  /* 0x0000001a05057291 */ /* 0x000fe2000f8e18ff */
[----:B------:R-:W-:-:S04]  /*3490*/  LOP3.LUT R2, R2, UR4, RZ, 0x3c, !PT ;  /* 0x0000000402027c12 */ /* 0x000fc8000f8e3cff */
[----:B------:R-:W-:Y:S01]  /*34a0*/  SHF.L.U32 R2, R2, 0x1f, RZ ;  /* 0x0000001f02027819 */ /* 0x000fe200000006ff */
[----:B-1----:R-:W-:-:S07]  /*34b0*/  IMAD.U32 R0, RZ, RZ, UR5 ;  /* 0x00000005ff007e24 */ /* 0x002fce000f8e00ff */
.L_x_61:
[----:B-1----:R1:W2:Y:S02]  /*34c0*/  SYNCS.PHASECHK.TRANS64.TRYWAIT P0, [R0+URZ], R2 ;  /* 0x00000002000075a7 */ /* 0x0022a400080011ff */
[----:B--2---:R-:W-:Y:S05]  /*34d0*/  @!P0 NANOSLEEP.SYNCS 0x989680 ;  /* 0x009896800000895d */ /* 0x004fea0003900000 */
[----:B------:R-:W2:Y:S02]  /*34e0*/  @!P0 SYNCS.PHASECHK.TRANS64 P0, [R0+URZ], R2 ;  /* 0x00000002000085a7 */ /* 0x000ea400080010ff */
[----:B--2---:R-:W-:Y:S05]  /*34f0*/  @P0 EXIT ;  /* 0x000000000000094d */ /* 0x004fea0003800000 */
[----:B------:R-:W-:Y:S05]  /*3500*/  BRA `(.L_x_61) ;  /* 0xfffffffc00ec7947 */ /* 0x000fea000383ffff */
.L_x_23:
[----:B------:R-:W-:-:S04]  /*3510*/  UISETP.NE.AND UP0, UPT, UR54, URZ, UPT ;  /* 0x000000ff3600728c */ /* 0x000fc8000bf05270 */
[----:B------:R-:W-:-:S09]  /*3520*/  UISETP.NE.OR UP0, UPT, UR11, 0x1, UP0 ;  /* 0x000000010b00788c */ /* 0x000fd20008705670 */
[----:B------:R-:W-:Y:S05]  /*3530*/  BRA.U UP0, `(.L_x_62) ;  /* 0x0000000500487547 */ /* 0x000fea000b800000 */
[----:B------:R-:W-:Y:S01]  /*3540*/  ISETP.GE.U32.AND P2, PT, R0, 0x8, PT ;  /* 0x000000080000780c */ /* 0x000fe20003f46070 */
[----:B------:R-:W-:Y:S01]  /*3550*/  IMAD.MOV.U32 R12, RZ, RZ, 0x1 ;  /* 0x00000001ff0c7424 */ /* 0x000fe200078e00ff */
[----:B------:R-:W-:Y:S02]  /*3560*/  CS2R R10, SRZ ;  /* 0x00000000000a7805 */ /* 0x000fe4000001ff00 */
[----:B------:R-:W-:Y:S01]  /*3570*/  CS2R R8, SRZ ;  /* 0x0000000000087805 */ /* 0x000fe2000001ff00 */
[----:B------:R-:W-:Y:S01]  /*3580*/  UMOV UR4, 0x400 ;  /* 0x0000040000047882 */ /* 0x000fe20000000000 */
[----:B------:R-:W-:Y:S01]  /*3590*/  UMOV UR6, URZ ;  /* 0x000000ff00067c82 */ /* 0x000fe20008000000 */
[----:B------:R-:W-:-:S12]  /*35a0*/  ULEA UR54, UR54, UR4, 0x18 ;  /* 0x0000000436367291 */ /* 0x000fd8000f8ec0ff */
.L_x_66:
[----:B------:R-:W-:Y:S02]  /*35b0*/  LEA R2, R8, UR54, 0x3 ;  /* 0x0000003608027c11 */ /* 0x000fe4000f8e18ff */
[----:B------:R-:W-:-:S03]  /*35c0*/  SHF.L.U32 R4, R9, 0x1f, RZ ;  /* 0x0000001f09047819 */ /* 0x000fc600000006ff */
[----:B------:R-:W-:Y:S01]  /*35d0*/  VIADD R5, R2, 0x1b0 ;  /* 0x000001b002057836 */ /* 0x000fe20000000000 */
[----:B------:R-:W2:Y:S02]  /*35e0*/  SYNCS.PHASECHK.TRANS64.TRYWAIT P0, [R2+URZ+0x1a0], R4 ;  /* 0x0001a004020075a7 */ /* 0x000ea400080011ff */
[----:B--2---:R-:W-:Y:S05]  /*35f0*/  @!P0 BRA `(.L_x_63) ;  /* 0x0000004800308947 */ /* 0x004fea0003800000 */
.L_x_166:
[----:B------:R-:W-:Y:S01]  /*3600*/  ULEA UR5, UR6, UR54, 0x3 ;  /* 0x0000003606057291 */ /* 0x000fe2000f8e18ff */
[----:B--2---:R-:W-:Y:S01]  /*3610*/  PRMT R2, RZ, 0x654, R5 ;  /* 0x00000654ff027816 */ /* 0x004fe20000000005 */
[----:B------:R-:W-:Y:S01]  /*3620*/  @!P2 IMAD.MOV.U32 R4, RZ, RZ, 0x10 ;  /* 0x00000010ff04a424 */ /* 0x000fe200078e00ff */
[----:B------:R-:W-:Y:S01]  /*3630*/  SHF.L.U32 R5, R12, 0x1f, RZ ;  /* 0x0000001f0c057819 */ /* 0x000fe200000006ff */
[----:B------:R-:W-:Y:S01]  /*3640*/  UIADD3 UR4, UPT, UPT, UR5, 0x140, URZ ;  /* 0x0000014005047890 */ /* 0x000fe2000fffe0ff */
[----:B------:R2:W-:Y:S05]  /*3650*/  SYNCS.ARRIVE.TRANS64.RED.A1T0 RZ, [R2+URZ], RZ ;  /* 0x000000ff02ff79a7 */ /* 0x0005ea00081004ff */
[----:B------:R-:W-:Y:S01]  /*3660*/  IMAD.U32 R6, RZ, RZ, UR4 ;  /* 0x00000004ff067e24 */ /* 0x000fe2000f8e00ff */
[----:B------:R-:W3:Y:S04]  /*3670*/  SYNCS.PHASECHK.TRANS64.TRYWAIT P0, [UR5+0x150], R5 ;  /* 0x00015005ff0075a7 */ /* 0x000ee80008001105 */
[----:B------:R-:W-:Y:S01]  /*3680*/  PRMT R6, R0, 0x654, R6 ;  /* 0x0000065400067816 */ /* 0x000fe20000000006 */
[----:B--23--:R-:W-:Y:S06]  /*3690*/  @!P0 BRA `(.L_x_64) ;  /* 0x00000048001c8947 */ /* 0x00cfec0003800000 */
.L_x_168:
[----:B------:R-:W-:Y:S01]  /*36a0*/  ULEA UR4, UR6, UR54, 0x4 ;  /* 0x0000003606047291 */ /* 0x000fe2000f8e20ff */
[----:B------:R-:W-:Y:S01]  /*36b0*/  SEL R3, R6, R3, !P2 ;  /* 0x0000000306037207 */ /* 0x000fe20005000000 */
[----:B------:R-:W-:Y:S01]  /*36c0*/  UIADD3 UR5, UPT, UPT, UR5, 0x140, URZ ;  /* 0x0000014005057890 */ /* 0x000fe2000fffe0ff */
[----:B--2---:R-:W-:Y:S01]  /*36d0*/  LEA R2, R11, UR54, 0x3 ;  /* 0x000000360b027c11 */ /* 0x004fe2000f8e18ff */
[----:B------:R-:W-:Y:S01]  /*36e0*/  UIADD3 UR4, UPT, UPT, UR4, 0x1d0, URZ ;  /* 0x000001d004047890 */ /* 0x000fe2000fffe0ff */
[----:B------:R2:W-:Y:S01]  /*36f0*/  @!P2 SYNCS.ARRIVE.TRANS64.RED RZ, [R3+URZ], R4 ;  /* 0x0000000403ffa9a7 */ /* 0x0005e200080004ff */
[----:B------:R-:W-:Y:S01]  /*3700*/  UIADD3 UR6, UPT, UPT, UR6, 0x1, URZ ;  /* 0x0000000106067890 */ /* 0x000fe2000fffe0ff */
[----:B------:R-:W-:-:S03]  /*3710*/  VIADD R8, R8, 0x1 ;  /* 0x0000000108087836 */ /* 0x000fc60000000000 */
[----:B------:R-:W-:Y:S02]  /*3720*/  UISETP.NE.AND UP0, UPT, UR6, 0x2, UPT ;  /* 0x000000020600788c */ /* 0x000fe4000bf05270 */
[----:B------:R-:W-:Y:S01]  /*3730*/  ISETP.NE.AND P0, PT, R8, 0x2, PT ;  /* 0x000000020800780c */ /* 0x000fe20003f05270 */
[----:B------:R-:W-:Y:S06]  /*3740*/  UGETNEXTWORKID.BROADCAST [UR4], [UR5] ;  /* 0x00000000040073ca */ /* 0x000fec0008000100 */
[----:B------:R-:W-:Y:S02]  /*3750*/  USEL UR4, URZ, 0x1, UP0 ;  /* 0x00000001ff047887 */ /* 0x000fe40008000000 */
[----:B------:R-:W-:-:S04]  /*3760*/  USEL UR6, UR6, URZ, UP0 ;  /* 0x000000ff06067287 */ /* 0x000fc80008000000 */
[----:B------:R-:W-:Y:S02]  /*3770*/  LOP3.LUT R12, R12, UR4, RZ, 0x3c, !PT ;  /* 0x000000040c0c7c12 */ /* 0x000fe4000f8e3cff */
[----:B--2---:R-:W-:-:S04]  /*3780*/  SHF.L.U32 R4, R10, 0x1f, RZ ;  /* 0x0000001f0a047819 */ /* 0x004fc800000006ff */
[----:B------:R-:W2:Y:S02]  /*3790*/  SYNCS.PHASECHK.TRANS64.TRYWAIT P1, [R2+URZ+0x140], R4 ;  /* 0x00014004020075a7 */ /* 0x000ea400080211ff */
[----:B--2---:R-:W-:Y:S05]  /*37a0*/  @!P1 BRA `(.L_x_65) ;  /* 0x0000004400f09947 */ /* 0x004fea0003800000 */
.L_x_169:
[C---:B--2---:R-:W-:Y:S01]  /*37b0*/  LEA R4, R11.reuse, UR54, 0x4 ;  /* 0x000000360b047c11 */ /* 0x044fe2000f8e20ff */
[----:B------:R-:W-:Y:S01]  /*37c0*/  VIADD R2, R2, 0x150 ;  /* 0x0000015002027836 */ /* 0x000fe20000000000 */
[----:B------:R-:W-:Y:S01]  /*37d0*/  SEL R8, R8, RZ, P0 ;  /* 0x000000ff08087207 */ /* 0x000fe20000000000 */
[----:B------:R-:W-:-:S03]  /*37e0*/  VIADD R11, R11, 0x1 ;  /* 0x000000010b0b7836 */ /* 0x000fc60000000000 */
[----:B------:R-:W2:Y:S01]  /*37f0*/  LDS.128 R4, [R4+0x1d0] ;  /* 0x0001d00004047984 */ /* 0x000ea20000000c00 */
[----:B------:R-:W-:Y:S02]  /*3800*/  PRMT R2, RZ, 0x654, R2 ;  /* 0x00000654ff027816 */ /* 0x000fe40000000002 */
[C---:B------:R-:W-:Y:S01]  /*3810*/  ISETP.NE.AND P1, PT, R11.reuse, 0x2, PT ;  /* 0x000000020b00780c */ /* 0x040fe20003f25270 */
[----:B------:R-:W-:Y:S01]  /*3820*/  @!PT LDS RZ, [RZ] ;  /* 0x00000000fffff984 */ /* 0x000fe20000000800 */
[----:B------:R-:W-:Y:S01]  /*3830*/  @!PT LDS RZ, [RZ] ;  /* 0x00000000fffff984 */ /* 0x000fe20000000800 */
[----:B------:R-:W-:Y:S01]  /*3840*/  @!PT LDS RZ, [RZ] ;  /* 0x00000000fffff984 */ /* 0x000fe20000000800 */
[----:B------:R-:W-:Y:S01]  /*3850*/  @!PT LDS RZ, [RZ] ;  /* 0x00000000fffff984 */ /* 0x000fe20000000800 */
[----:B------:R3:W-:Y:S06]  /*3860*/  MEMBAR.ALL.CTA ;  /* 0x0000000000007992 */ /* 0x0007ec0000008000 */
[----:B---3--:R-:W3:Y:S01]  /*3870*/  FENCE.VIEW.ASYNC.S ;  /* 0x00000000000073c6 */ /* 0x008ee20000000000 */
[----:B------:R-:W-:Y:S01]  /*3880*/  SEL R11, R11, RZ, P1 ;  /* 0x000000ff0b0b7207 */ /* 0x000fe20000800000 */
[----:B---3--:R3:W-:Y:S01]  /*3890*/  SYNCS.ARRIVE.TRANS64.RED.A1T0 RZ, [R2+URZ], RZ ;  /* 0x000000ff02ff79a7 */ /* 0x0087e200081004ff */
[----:B--2---:R-:W-:-:S02]  /*38a0*/  LOP3.LUT P3, RZ, R6, 0x1, RZ, 0xc0, !PT ;  /* 0x0000000106ff7812 */ /* 0x004fc4000786c0ff */
[----:B------:R-:W-:-:S04]  /*38b0*/  SEL R4, RZ, 0x1, P1 ;  /* 0x00000001ff047807 */ /* 0x000fc80000800000 */
[----:B------:R-:W-:Y:S02]  /*38c0*/  LOP3.LUT R10, R10, R4, RZ, 0x3c, !PT ;  /* 0x000000040a0a7212 */ /* 0x000fe400078e3cff */
[----:B---3--:R-:W-:-:S04]  /*38d0*/  SEL R2, RZ, 0x1, P0 ;  /* 0x00000001ff027807 */ /* 0x008fc80000000000 */
[----:B------:R-:W-:Y:S01]  /*38e0*/  LOP3.LUT R9, R9, R2, RZ, 0x3c, !PT ;  /* 0x0000000209097212 */ /* 0x000fe200078e3cff */
[----:B------:R-:W-:Y:S06]  /*38f0*/  @P3 BRA `(.L_x_66) ;  /* 0xfffffffc002c3947 */ /* 0x000fec000383ffff */
[----:B------:R-:W-:Y:S01]  /*3900*/  ULEA UR5, UR6, UR54, 0x3 ;  /* 0x0000003606057291 */ /* 0x000fe2000f8e18ff */
[----:B------:R-:W-:-:S08]  /*3910*/  SHF.L.U32 R2, R12, 0x1f, RZ ;  /* 0x0000001f0c027819 */ /* 0x000fd000000006ff */
[----:B------:R-:W2:Y:S02]  /*3920*/  SYNCS.PHASECHK.TRANS64 P0, [UR5+0x150], R2 ;  /* 0x00015002ff0075a7 */ /* 0x000ea40008001005 */
[----:B--2---:R-:W-:Y:S05]  /*3930*/  @P0 BRA `(.L_x_67) ;  /* 0x0000000000080947 */ /* 0x004fea0003800000 */
[----:B------:R-:W2:Y:S02]  /*3940*/  SYNCS.PHASECHK.TRANS64.TRYWAIT P0, [UR5+0x150], R2 ;  /* 0x00015002ff0075a7 */ /* 0x000ea40008001105 */
[----:B--2---:R-:W-:Y:S05]  /*3950*/  @!P0 BRA `(.L_x_68) ;  /* 0x0000004400988947 */ /* 0x004fea0003800000 */
.L_x_67:
[----:B------:R-:W-:-:S04]  /*3960*/  UIADD3 UR4, UPT, UPT, UR6, 0x1, URZ ;  /* 0x0000000106047890 */ /* 0x000fc8000fffe0ff */
[----:B------:R-:W-:-:S04]  /*3970*/  UISETP.NE.AND UP0, UPT, UR4, 0x2, UPT ;  /* 0x000000020400788c */ /* 0x000fc8000bf05270 */
[----:B------:R-:W-:Y:S02]  /*3980*/  USEL UR7, URZ, 0x1, UP0 ;  /* 0x00000001ff077887 */ /* 0x000fe40008000000 */
[----:B------:R-:W-:-:S04]  /*3990*/  USEL UR4, UR4, URZ, UP0 ;  /* 0x000000ff04047287 */ /* 0x000fc80008000000 */
[----:B------:R-:W-:Y:S01]  /*39a0*/  ULEA UR4, UR4, UR54, 0x3 ;  /* 0x0000003604047291 */ /* 0x000fe2000f8e18ff */
[----:B--2---:R-:W-:-:S04]  /*39b0*/  LOP3.LUT R2, R12, UR7, RZ, 0x3c, !PT ;  /* 0x000000070c027c12 */ /* 0x004fc8000f8e3cff */
[----:B------:R-:W-:-:S04]  /*39c0*/  SHF.L.U32 R0, R2, 0x1f, RZ ;  /* 0x0000001f02007819 */ /* 0x000fc800000006ff */
[----:B------:R-:W2:Y:S02]  /*39d0*/  SYNCS.PHASECHK.TRANS64 P0, [UR4+0x150], R0 ;  /* 0x00015000ff0075a7 */ /* 0x000ea40008001004 */
[----:B-12---:R-:W-:Y:S05]  /*39e0*/  @P0 EXIT ;  /* 0x000000000000094d */ /* 0x006fea0003800000 */
[----:B------:R-:W-:Y:S02]  /*39f0*/  SHF.L.U32 R2, R2, 0x1f, RZ ;  /* 0x0000001f02027819 */ /* 0x000fe400000006ff */
[----:B------:R-:W-:-:S07]  /*3a00*/  MOV R0, UR4 ;  /* 0x0000000400007c02 */ /* 0x000fce0008000f00 */
.L_x_69:
[----:B-1----:R1:W2:Y:S02]  /*3a10*/  SYNCS.PHASECHK.TRANS64.TRYWAIT P0, [R0+URZ+0x150], R2 ;  /* 0x00015002000075a7 */ /* 0x0022a400080011ff */
[----:B--2---:R-:W-:Y:S05]  /*3a20*/  @!P0 NANOSLEEP.SYNCS 0x989680 ;  /* 0x009896800000895d */ /* 0x004fea0003900000 */
[----:B------:R-:W2:Y:S02]  /*3a30*/  @!P0 SYNCS.PHASECHK.TRANS64 P0, [R0+URZ+0x150], R2 ;  /* 0x00015002000085a7 */ /* 0x000ea400080010ff */
[----:B--2---:R-:W-:Y:S05]  /*3a40*/  @P0 EXIT ;  /* 0x000000000000094d */ /* 0x004fea0003800000 */
[----:B------:R-:W-:Y:S05]  /*3a50*/  BRA `(.L_x_69) ;  /* 0xfffffffc00ec7947 */ /* 0x000fea000383ffff */
.L_x_62:
[----:B------:R-:W-:Y:S05]  /*3a60*/  BRA.U UP6, `(.L_x_70) ;  /* 0x0000001106d87547 */ /* 0x000fea000b800000 */
[----:B------:R-:W-:Y:S01]  /*3a70*/  UMOV UR4, 0x40 ;  /* 0x0000004000047882 */ /* 0x000fe20000000000 */
[----:B------:R-:W-:Y:S01]  /*3a80*/  NOP ;  /* 0x0000000000007918 */ /* 0x000fe20000000000 */
[----:B------:R-:W-:Y:S01]  /*3a90*/  ULEA UR4, UR54, UR4, 0x18 ;  /* 0x0000000436047291 */ /* 0x000fe2000f8ec0ff */
[----:B------:R-:W-:Y:S02]  /*3aa0*/  UMOV UR5, 0x400 ;  /* 0x0000040000057882 */ /* 0x000fe40000000000 */
[----:B------:R-:W-:-:S06]  /*3ab0*/  ULEA UR54, UR54, UR5, 0x18 ;  /* 0x0000000536367291 */ /* 0x000fcc000f8ec0ff */
[----:B------:R-:W2:Y:S02]  /*3ac0*/  LDS.U8 R0, [UR4+0x1c] ;  /* 0x00001c04ff007984 */ /* 0x000ea40008000000 */
[----:B--2---:R-:W-:-:S13]  /*3ad0*/  ISETP.NE.AND P0, PT, R0, RZ, PT ;  /* 0x000000ff0000720c */ /* 0x004fda0003f05270 */
[----:B------:R-:W-:Y:S05]  /*3ae0*/  @P0 BRA `(.L_x_71) ;  /* 0x0000000400080947 */ /* 0x000fea0003800000 */
[----:B------:R-:W-:Y:S02]  /*3af0*/  UISETP.NE.U32.AND UP1, UPT, UR17, 0x1, UPT ;  /* 0x000000011100788c */ /* 0x000fe4000bf25070 */
[----:B------:R-:W-:-:S07]  /*3b00*/  UIADD3 UR6, UPT, UPT, UR4, 0x8, URZ ;  /* 0x0000000804067890 */ /* 0x000fce000fffe0ff */
[----:B------:R-:W-:Y:S05]  /*3b10*/  BRA.U !UP1, `(.L_x_72) ;  /* 0x00000001099c7547 */ /* 0x000fea000b800000 */
[----:B------:R-:W-:Y:S01]  /*3b20*/  ELECT P0, URZ, PT ;  /* 0x0000000000ff782f */ /* 0x000fe20003800000 */
[----:B------:R-:W-:-:S12]  /*3b30*/  BSSY B0, `(.L_x_72) ;  /* 0x0000025000007945 */ /* 0x000fd80003800000 */
[----:B------:R-:W-:Y:S05]  /*3b40*/  @!P0 BRA `(.L_x_73) ;  /* 0x00000000008c8947 */ /* 0x000fea0003800000 */
[----:B------:R-:W-:-:S05]  /*3b50*/  UMOV UR5, 0x10 ;  /* 0x0000001000057882 */ /* 0x000fca0000000000 */
[----:B------:R-:W-:Y:S04]  /*3b60*/  DEPBAR.LE SB2, 0x36 ;  /* 0x0000ad800000791a */ /* 0x000fe80000000000 */
[----:B------:R-:W2:Y:S02]  /*3b70*/  UTCATOMSWS.2CTA.FIND_AND_SET.ALIGN UP0, UR5, UR5 ;  /* 0x00000005000575e3 */ /* 0x000ea40008200800 */
[----:B--2---:R-:W-:Y:S01]  /*3b80*/  MOV R10, UR5 ;  /* 0x00000005000a7c02 */ /* 0x004fe20008000f00 */
[----:B------:R-:W-:Y:S06]  /*3b90*/  BRA.U UP0, `(.L_x_74) ;  /* 0x0000000100187547 */ /* 0x000fec000b800000 */
.L_x_75:
[----:B------:R-:W-:Y:S05]  /*3ba0*/  NANOSLEEP 0x64 ;  /* 0x000000640000795d */ /* 0x000fea0003800000 */
[----:B------:R-:W-:-:S05]  /*3bb0*/  UMOV UR5, 0x10 ;  /* 0x0000001000057882 */ /* 0x000fca0000000000 */
[----:B------:R-:W-:Y:S04]  /*3bc0*/  DEPBAR.LE SB2, 0x36 ;  /* 0x0000ad800000791a */ /* 0x000fe80000000000 */
[----:B------:R-:W2:Y:S02]  /*3bd0*/  UTCATOMSWS.2CTA.FIND_AND_SET.ALIGN UP0, UR5, UR5 ;  /* 0x00000005000575e3 */ /* 0x000ea40008200800 */
[----:B--2---:R-:W-:Y:S01]  /*3be0*/  MOV R10, UR5 ;  /* 0x00000005000a7c02 */ /* 0x004fe20008000f00 */
[----:B------:R-:W-:Y:S05]  /*3bf0*/  BRA.U !UP0, `(.L_x_75) ;  /* 0xfffffffd08e87547 */ /* 0x000fea000b83ffff */
.L_x_74:
[----:B------:R-:W2:Y:S01]  /*3c00*/  LDS R6, [UR4+0x10] ;  /* 0x00001004ff067984 */ /* 0x000ea20008000800 */
[----:B------:R-:W-:Y:S01]  /*3c10*/  IMAD.U32 R0, RZ, RZ, UR54 ;  /* 0x00000036ff007e24 */ /* 0x000fe2000f8e00ff */
[----:B------:R-:W-:-:S03]  /*3c20*/  MOV R4, UR16 ;  /* 0x0000001000047c02 */ /* 0x000fc60008000f00 */
[----:B------:R-:W-:Y:S01]  /*3c30*/  VIADD R0, R0, 0x1f0 ;  /* 0x000001f000007836 */ /* 0x000fe20000000000 */
[----:B--2---:R-:W-:-:S04]  /*3c40*/  SHF.L.U32 R6, R6, 0x1f, RZ ;  /* 0x0000001f06067819 */ /* 0x004fc800000006ff */
[----:B------:R-:W2:Y:S02]  /*3c50*/  SYNCS.PHASECHK.TRANS64.TRYWAIT P0, [UR4+0x8], R6 ;  /* 0x00000806ff0075a7 */ /* 0x000ea40008001104 */
[----:B--2---:R-:W-:Y:S05]  /*3c60*/  @P0 BRA `(.L_x_76) ;  /* 0x0000000000080947 */ /* 0x004fea0003800000 */
[----:B------:R-:W2:Y:S02]  /*3c70*/  SYNCS.PHASECHK.TRANS64.TRYWAIT P0, [UR4+0x8], R6 ;  /* 0x00000806ff0075a7 */ /* 0x000ea40008001104 */
[----:B--2---:R-:W-:Y:S05]  /*3c80*/  @!P0 BRA `(.L_x_77) ;  /* 0x0000004000e48947 */ /* 0x004fea0003800000 */
.L_x_76:
[----:B------:R-:W-:Y:S01]  /*3c90*/  PRMT R4, R4, 0x654, R0 ;  /* 0x0000065404047816 */ /* 0x000fe20000000000 */
[----:B------:R-:W-:Y:S01]  /*3ca0*/  HFMA2 R0, -RZ, RZ, 0, 5.9604644775390625e-08 ;  /* 0x00000001ff007431 */ /* 0x000fe200000001ff */
[----:B------:R-:W-:Y:S01]  /*3cb0*/  UPRMT UR5, UR16, 0x654, UR6 ;  /* 0x0000065410057896 */ /* 0x000fe20008000006 */
[----:B------:R-:W-:Y:S02]  /*3cc0*/  IMAD.MOV.U32 R8, RZ, RZ, 0xffff ;  /* 0x0000ffffff087424 */ /* 0x000fe400078e00ff */
[----:B--2---:R-:W-:Y:S02]  /*3cd0*/  IMAD.MOV.U32 R6, RZ, RZ, 0x4 ;  /* 0x00000004ff067424 */ /* 0x004fe400078e00ff */
[----:B------:R-:W-:Y:S01]  /*3ce0*/  IMAD.SHL.U32 R9, R10, 0x20, RZ ;  /* 0x000000200a097824 */ /* 0x000fe200078e00ff */
[----:B------:R-:W-:Y:S02]  /*3cf0*/  MOV R5, UR5 ;  /* 0x0000000500057c02 */ /* 0x000fe40008000f00 */
[-C--:B------:R-:W-:Y:S01]  /*3d00*/  SHF.L.U32 R8, R8, R10.reuse, RZ ;  /* 0x0000000a08087219 */ /* 0x080fe200000006ff */
[----:B------:R2:W-:Y:S01]  /*3d10*/  SYNCS.ARRIVE.TRANS64.RED RZ, [UR5], R6 ;  /* 0x00000006ffff79a7 */ /* 0x0005e20008000405 */
[----:B------:R-:W-:Y:S01]  /*3d20*/  SHF.L.U32 R7, R0, R10, RZ ;  /* 0x0000000a00077219 */ /* 0x000fe200000006ff */
[----:B------:R2:W-:Y:S04]  /*3d30*/  STS [UR54+0x1f0], R9 ;  /* 0x0001f009ff007988 */ /* 0x0005e80008000836 */
[----:B------:R2:W-:Y:S04]  /*3d40*/  STAS [R4.64], R10 ;  /* 0x0000000a04007dbd */ /* 0x0005e8000c0008ff */
[----:B------:R2:W-:Y:S04]  /*3d50*/  ATOMS.OR RZ, [UR4+0x14], R8 ;  /* 0x00001408ffff798c */ /* 0x0005e8000b000004 */
[----:B------:R2:W-:Y:S04]  /*3d60*/  ATOMS.OR RZ, [UR4+0x18], R7 ;  /* 0x00001807ffff798c */ /* 0x0005e8000b000004 */
[----:B------:R2:W-:Y:S02]  /*3d70*/  ATOMS.XOR RZ, [UR4+0x10], R0 ;  /* 0x00001000ffff798c */ /* 0x0005e4000b800004 */
.L_x_73:
[----:B-1----:R-:W-:Y:S05]  /*3d80*/  BSYNC B0 ;  /* 0x0000000000007941 */ /* 0x002fea0003800000 */
.L_x_72:
[----:B------:R-:W-:Y:S05]  /*3d90*/  BRA.U UP1, `(.L_x_78) ;  /* 0x00000001016c7547 */ /* 0x000fea000b800000 */
[----:B------:R-:W-:-:S03]  /*3da0*/  UMOV UR5, 0xffffffff ;  /* 0xffffffff00057882 */ /* 0x000fc60000000000 */
[----:B------:R-:W-:Y:S05]  /*3db0*/  BRA.DIV UR5, `(.L_x_79) ;  /* 0x0000004205b07947 */ /* 0x000fea000b800000 */
[----:B------:R-:W-:-:S13]  /*3dc0*/  ELECT P0, URZ, PT ;  /* 0x0000000000ff782f */ /* 0x000fda0003800000 */
.L_x_173:
[----:B------:R-:W-:Y:S05]  /*3dd0*/  @!P0 BRA `(.L_x_78) ;  /* 0x00000000005c8947 */ /* 0x000fea0003800000 */
[----:B--2---:R-:W2:Y:S02]  /*3de0*/  LDS R4, [UR4+0x10] ;  /* 0x00001004ff047984 */ /* 0x004ea40008000800 */
[----:B--2---:R-:W-:-:S04]  /*3df0*/  SHF.L.U32 R4, R4, 0x1f, RZ ;  /* 0x0000001f04047819 */ /* 0x004fc800000006ff */
[----:B------:R-:W2:Y:S02]  /*3e00*/  SYNCS.PHASECHK.TRANS64.TRYWAIT P0, [UR4+0x8], R4 ;  /* 0x00000804ff0075a7 */ /* 0x000ea40008001104 */
[----:B--2---:R-:W-:Y:S05]  /*3e10*/  @P0 BRA `(.L_x_80) ;  /* 0x0000000000080947 */ /* 0x004fea0003800000 */
[----:B------:R-:W2:Y:S02]  /*3e20*/  SYNCS.PHASECHK.TRANS64.TRYWAIT P0, [UR4+0x8], R4 ;  /* 0x00000804ff0075a7 */ /* 0x000ea40008001104 */
[----:B--2---:R-:W-:Y:S05]  /*3e30*/  @!P0 BRA `(.L_x_81) ;  /* 0x0000004000b48947 */ /* 0x004fea0003800000 */
.L_x_80:
[----:B------:R-:W3:Y:S01]  /*3e40*/  LDS R6, [UR54+0x1f0] ;  /* 0x0001f036ff067984 */ /* 0x000ee20008000800 */
[----:B--2---:R-:W-:Y:S02]  /*3e50*/  HFMA2 R0, -RZ, RZ, 0, 5.9604644775390625e-08 ;  /* 0x00000001ff007431 */ /* 0x004fe400000001ff */
[----:B------:R-:W-:Y:S01]  /*3e60*/  IMAD.MOV.U32 R4, RZ, RZ, 0xffff ;  /* 0x0000ffffff047424 */ /* 0x000fe200078e00ff */
[----:B------:R-:W-:Y:S01]  /*3e70*/  UPRMT UR5, UR16, 0x654, UR6 ;  /* 0x0000065410057896 */ /* 0x000fe20008000006 */
[----:B---3--:R-:W-:-:S03]  /*3e80*/  IMAD.SHL.U32 R5, R6, 0x20, RZ ;  /* 0x0000002006057824 */ /* 0x008fc600078e00ff */
[-C--:B------:R-:W-:Y:S02]  /*3e90*/  SHF.L.U32 R4, R4, R6.reuse, RZ ;  /* 0x0000000604047219 */ /* 0x080fe400000006ff */
[----:B------:R-:W-:Y:S01]  /*3ea0*/  SHF.L.U32 R6, R0, R6, RZ ;  /* 0x0000000600067219 */ /* 0x000fe200000006ff */
[----:B------:R3:W-:Y:S04]  /*3eb0*/  STS [UR54+0x1f0], R5 ;  /* 0x0001f005ff007988 */ /* 0x0007e80008000836 */
[----:B------:R3:W-:Y:S04]  /*3ec0*/  ATOMS.OR RZ, [UR4+0x14], R4 ;  /* 0x00001404ffff798c */ /* 0x0007e8000b000004 */
[----:B------:R3:W-:Y:S01]  /*3ed0*/  ATOMS.OR RZ, [UR4+0x18], R6 ;  /* 0x00001806ffff798c */ /* 0x0007e2000b000004 */
[----:B------:R-:W-:Y:S03]  /*3ee0*/  SYNCS.ARRIVE.TRANS64.RED.A1T0 RZ, [UR5], RZ ;  /* 0x000000ffffff79a7 */ /* 0x000fe60008100405 */
[----:B------:R3:W-:Y:S01]  /*3ef0*/  ATOMS.XOR RZ, [UR4+0x10], R0 ;  /* 0x00001000ffff798c */ /* 0x0007e2000b800004 */
[----:B------:R-:W-:Y:S05]  /*3f00*/  BRA `(.L_x_78) ;  /* 0x0000000000107947 */ /* 0x000fea0003800000 */
.L_x_71:
[----:B------:R-:W-:Y:S02]  /*3f10*/  MOV R0, 0xffffffff ;  /* 0xffffffff00007802 */ /* 0x000fe40000000f00 */
[----:B------:R-:W-:-:S03]  /*3f20*/  MOV R4, 0x3f50 ;  /* 0x00003f5000047802 */ /* 0x000fc60000000f00 */
[----:B------:R2:W-:Y:S04]  /*3f30*/  STS [UR54+0x1f0], R0 ;  /* 0x0001f000ff007988 */ /* 0x0005e80008000836 */
[----:B-12--5:R-:W-:Y:S05]  /*3f40*/  CALL.REL.NOINC `($__internal_1_$__cuda_sm10x_tcgen05_guardrail_trap_phase_invalid_during_alloc) ;  /* 0x0000004400bc7944 */ /* 0x026fea0003c00000 */
.L_x_78:
[----:B------:R-:W-:Y:S05]  /*3f50*/  WARPSYNC.ALL ;  /* 0x0000000000007948 */ /* 0x000fea0003800000 */
[----:B------:R-:W4:Y:S01]  /*3f60*/  S2UR UR5, SR_CgaCtaId ;  /* 0x00000000000579c3 */ /* 0x000f220000008800 */
[----:B------:R-:W-:Y:S01]  /*3f70*/  UMOV UR4, 0x400 ;  /* 0x0000040000047882 */ /* 0x000fe20000000000 */
[----:B------:R-:W-:-:S06]  /*3f80*/  NOP ;  /* 0x0000000000007918 */ /* 0x000fcc0000000000 */
[----:B------:R-:W-:Y:S06]  /*3f90*/  BAR.ARV 0x6, 0xa0 ;  /* 0x0182800000007b1d */ /* 0x000fec0000002000 */
[----:B------:R-:W1:Y:S01]  /*3fa0*/  LDCU UR6, c[0x0][0x38c] ;  /* 0x00007180ff0677ac */ /* 0x000e620008000800 */
[----:B------:R-:W-:Y:S01]  /*3fb0*/  LOP3.LUT R3, R3, 0xffff, RZ, 0xc0, !PT ;  /* 0x0000ffff03037812 */ /* 0x000fe200078ec0ff */
[----:B--2---:R-:W-:Y:S01]  /*3fc0*/  IMAD.MOV.U32 R10, RZ, RZ, 0x1 ;  /* 0x00000001ff0a7424 */ /* 0x004fe200078e00ff */
[----:B------:R-:W-:Y:S02]  /*3fd0*/  LOP3.LUT R2, R2, 0xffff, RZ, 0xc0, !PT ;  /* 0x0000ffff02027812 */ /* 0x000fe400078ec0ff */
[----:B------:R-:W-:-:S02]  /*3fe0*/  CS2R R8, SRZ ;  /* 0x0000000000087805 */ /* 0x000fc4000001ff00 */
[----:B------:R-:W-:Y:S01]  /*3ff0*/  R2UR UR10, R3 ;  /* 0x00000000030a72ca */ /* 0x000fe200000e0000 */
[----:B------:R-:W-:Y:S01]  /*4000*/  UMOV UR19, URZ ;  /* 0x000000ff00137c82 */ /* 0x000fe20008000000 */
[----:B------:R-:W-:Y:S01]  /*4010*/  R2UR UR9, R2 ;  /* 0x00000000020972ca */ /* 0x000fe200000e0000 */
[----:B------:R-:W-:Y:S01]  /*4020*/  IMAD.MOV.U32 R2, RZ, RZ, RZ ;  /* 0x000000ffff027224 */ /* 0x000fe200078e00ff */
[----:B------:R-:W-:Y:S01]  /*4030*/  UMOV UR18, URZ ;  /* 0x000000ff00127c82 */ /* 0x000fe20008000000 */
[----:B----4-:R-:W-:Y:S01]  /*4040*/  ULEA UR5, UR5, UR4, 0x18 ;  /* 0x0000000405057291 */ /* 0x010fe2000f8ec0ff */
[----:B------:R-:W-:Y:S01]  /*4050*/  UMOV UR15, URZ ;  /* 0x000000ff000f7c82 */ /* 0x000fe20008000000 */
[----:B------:R-:W-:Y:S02]  /*4060*/  UISETP.NE.AND UP3, UPT, UR17, URZ, UPT ;  /* 0x000000ff1100728c */ /* 0x000fe4000bf65270 */
[----:B------:R-:W-:Y:S02]  /*4070*/  UIADD3 UR11, UPT, UPT, UR5, 0x2400, URZ ;  /* 0x00002400050b7890 */ /* 0x000fe4000fffe0ff */
[----:B------:R-:W-:-:S03]  /*4080*/  UIADD3 UR12, UPT, UPT, UR5, 0x26400, URZ ;  /* 0x00026400050c7890 */ /* 0x000fc6000fffe0ff */
[----:B---3--:R-:W2:Y:S01]  /*4090*/  LDS R0, [UR5+0x1f0] ;  /* 0x0001f005ff007984 */ /* 0x008ea20008000800 */
[----:B-1----:R-:W-:Y:S02]  /*40a0*/  UIADD3 UR6, UPT, UPT, UR6, 0x7f, URZ ;  /* 0x0000007f06067890 */ /* 0x002fe4000fffe0ff */
[----:B------:R-:W-:Y:S02]  /*40b0*/  USHF.R.U32.HI UR11, URZ, 0x4, UR11 ;  /* 0x00000004ff0b7899 */ /* 0x000fe4000801160b */
[----:B------:R-:W-:Y:S02]  /*40c0*/  USHF.R.S32.HI UR4, URZ, 0x1f, UR6 ;  /* 0x0000001fff047899 */ /* 0x000fe40008011406 */
[----:B------:R-:W-:Y:S02]  /*40d0*/  USHF.R.U32.HI UR12, URZ, 0x4, UR12 ;  /* 0x00000004ff0c7899 */ /* 0x000fe4000801160c */
[----:B------:R-:W-:Y:S02]  /*40e0*/  ULEA.HI UR4, UR4, UR6, URZ, 0x7 ;  /* 0x0000000604047291 */ /* 0x000fe4000f8f38ff */
[----:B------:R-:W-:-:S02]  /*40f0*/  ULOP3.LUT UR11, UR11, 0x3fff, URZ, 0xc0, !UPT ;  /* 0x00003fff0b0b7892 */ /* 0x000fc4000f8ec0ff */
[----:B------:R-:W-:Y:S02]  /*4100*/  USHF.R.S32.HI UR4, URZ, 0x7, UR4 ;  /* 0x00000007ff047899 */ /* 0x000fe40008011404 */
[----:B------:R-:W-:Y:S02]  /*4110*/  ULOP3.LUT UR12, UR12, 0x3fff, URZ, 0xc0, !UPT ;  /* 0x00003fff0c0c7892 */ /* 0x000fe4000f8ec0ff */
[----:B------:R-:W-:Y:S01]  /*4120*/  UISETP.LT.AND UP0, UPT, UR4, 0x1, UPT ;  /* 0x000000010400788c */ /* 0x000fe2000bf01270 */
[----:B------:R-:W-:Y:S01]  /*4130*/  UMOV UR28, 0x0 ;  /* 0x00000000001c7882 */ /* 0x000fe20000000000 */
[----:B------:R-:W-:Y:S01]  /*4140*/  UMOV UR29, 0x81004a0 ;  /* 0x081004a0001d7882 */ /* 0x000fe20000000000 */
[----:B------:R-:W-:Y:S02]  /*4150*/  ULOP3.LUT UR11, UR11, 0x10000, URZ, 0xfc, !UPT ;  /* 0x000100000b0b7892 */ /* 0x000fe4000f8efcff */
[----:B------:R-:W-:Y:S02]  /*4160*/  ULOP3.LUT UR12, UR12, 0x10000, URZ, 0xfc, !UPT ;  /* 0x000100000c0c7892 */ /* 0x000fe4000f8efcff */
[----:B------:R-:W-:Y:S01]  /*4170*/  USEL UR20, UR4, 0x1, !UP0 ;  /* 0x0000000104147887 */ /* 0x000fe2000c000000 */
[----:B------:R-:W-:Y:S01]  /*4180*/  UMOV UR26, 0x0 ;  /* 0x00000000001a7882 */ /* 0x000fe20000000000 */
[----:B------:R-:W-:Y:S01]  /*4190*/  UMOV UR27, 0x81004a0 ;  /* 0x081004a0001b7882 */ /* 0x000fe20000000000 */
[----:B------:R-:W-:Y:S01]  /*41a0*/  UMOV UR24, 0x0 ;  /* 0x0000000000187882 */ /* 0x000fe20000000000 */
[----:B------:R-:W-:Y:S01]  /*41b0*/  UMOV UR25, 0x81004a0 ;  /* 0x081004a000197882 */ /* 0x000fe20000000000 */
[----:B------:R-:W-:Y:S01]  /*41c0*/  UMOV UR22, 0x0 ;  /* 0x0000000000167882 */ /* 0x000fe20000000000 */
[----:B------:R-:W-:Y:S01]  /*41d0*/  UMOV UR23, 0x81004a0 ;  /* 0x081004a000177882 */ /* 0x000fe20000000000 */
[----:B--2---:R-:W-:-:S15]  /*41e0*/  R2UR UR21, R0 ;  /* 0x00000000001572ca */ /* 0x004fde00000e0000 */
.L_x_89:
[C---:B------:R-:W-:Y:S02]  /*41f0*/  LEA R0, R2.reuse, UR5, 0x3 ;  /* 0x0000000502007c11 */ /* 0x040fe4000f8e18ff */
[----:B------:R-:W-:Y:S02]  /*4200*/  SHF.L.U32 R3, R9, 0x1f, RZ ;  /* 0x0000001f09037819 */ /* 0x000fe400000006ff */
[----:B------:R-:W-:Y:S02]  /*4210*/  LEA R4, R2, UR5, 0x4 ;  /* 0x0000000502047c11 */ /* 0x000fe4000f8e20ff */
[----:B------:R-:W1:Y:S02]  /*4220*/  SYNCS.PHASECHK.TRANS64.TRYWAIT P0, [R0+URZ+0x140], R3 ;  /* 0x00014003000075a7 */ /* 0x000e6400080011ff */
[----:B-1----:R-:W-:Y:S05]  /*4230*/  @!P0 BRA `(.L_x_82) ;  /* 0x0000003c00cc8947 */ /* 0x002fea0003800000 */
.L_x_174:
[----:B------:R-:W2:Y:S01]  /*4240*/  LDS.128 R4, [R4+0x1d0] ;  /* 0x0001d00004047984 */ /* 0x000ea20000000c00 */
[----:B-1----:R-:W-:Y:S01]  /*4250*/  VIADD R0, R0, 0x150 ;  /* 0x0000015000007836 */ /* 0x002fe20000000000 */
[----:B------:R-:W-:Y:S01]  /*4260*/  IADD3 R2, PT, PT, R2, 0x1, RZ ;  /* 0x0000000102027810 */ /* 0x000fe20007ffe0ff */
[----:B------:R-:W-:Y:S01]  /*4270*/  @!PT LDS RZ, [RZ] ;  /* 0x00000000fffff984 */ /* 0x000fe20000000800 */
[----:B------:R-:W-:Y:S01]  /*4280*/  @!PT LDS RZ, [RZ] ;  /* 0x00000000fffff984 */ /* 0x000fe20000000800 */
[----:B------:R-:W-:Y:S01]  /*4290*/  @!PT LDS RZ, [RZ] ;  /* 0x00000000fffff984 */ /* 0x000fe20000000800 */
[----:B------:R-:W-:Y:S01]  /*42a0*/  @!PT LDS RZ, [RZ] ;  /* 0x00000000fffff984 */ /* 0x000fe20000000800 */
[----:B------:R1:W-:Y:S06]  /*42b0*/  MEMBAR.ALL.CTA ;  /* 0x0000000000007992 */ /* 0x0003ec0000008000 */
[----:B-1----:R-:W1:Y:S01]  /*42c0*/  FENCE.VIEW.ASYNC.S ;  /* 0x00000000000073c6 */ /* 0x002e620000000000 */
[----:B------:R-:W-:-:S04]  /*42d0*/  PRMT R0, RZ, 0x654, R0 ;  /* 0x00000654ff007816 */ /* 0x000fc80000000000 */
[----:B-1----:R1:W-:Y:S01]  /*42e0*/  SYNCS.ARRIVE.TRANS64.RED.A1T0 RZ, [R0+URZ], RZ ;  /* 0x000000ff00ff79a7 */ /* 0x0023e200081004ff */
[----:B------:R-:W-:Y:S05]  /*42f0*/  BRA.U UP3, `(.L_x_83) ;  /* 0x0000000503087547 */ /* 0x000fea000b800000 */
[----:B------:R-:W3:Y:S01]  /*4300*/  LDCU UR6, c[0x0][0x38c] ;  /* 0x00007180ff0677ac */ /* 0x000ee20008000800 */
[----:B------:R-:W-:Y:S02]  /*4310*/  PLOP3.LUT P1, PT, PT, PT, PT, 0x80, 0x8 ;  /* 0x000000000008781c */ /* 0x000fe40003f2f070 */
[----:B------:R-:W-:Y:S01]  /*4320*/  SHF.L.U32 R3, R10, 0x1f, RZ ;  /* 0x0000001f0a037819 */ /* 0x000fe200000006ff */
[----:B------:R-:W-:Y:S02]  /*4330*/  ULEA UR7, UR19, UR5, 0x3 ;  /* 0x0000000513077291 */ /* 0x000fe4000f8e18ff */
[----:B------:R-:W-:Y:S02]  /*4340*/  ULEA UR8, UR19, UR21, 0x5 ;  /* 0x0000001513087291 */ /* 0x000fe4000f8e28ff */
[----:B---3--:R-:W-:-:S06]  /*4350*/  UISETP.GE.AND UP0, UPT, UR6, 0x1, UPT ;  /* 0x000000010600788c */ /* 0x008fcc000bf06270 */
[----:B------:R-:W-:-:S05]  /*4360*/  PLOP3.LUT P0, PT, PT, PT, UP0, 0x80, 0x8 ;  /* 0x000000000008781c */ /* 0x000fca0003f0f008 */
[----:B------:R-:W-:-:S08]  /*4370*/  @UP0 ULEA UR6, UR18, UR5, 0x3 ;  /* 0x0000000512060291 */ /* 0x000fd0000f8e18ff */
[----:B-1----:R-:W-:-:S04]  /*4380*/  @P0 SHF.L.U32 R0, R8, 0x1f, RZ ;  /* 0x0000001f08000819 */ /* 0x002fc800000006ff */
[----:B------:R1:W3:Y:S01]  /*4390*/  @P0 SYNCS.PHASECHK.TRANS64.TRYWAIT P1, [UR6], R0 ;  /* 0x00000000ff0005a7 */ /* 0x0002e20008021106 */
[----:B------:R-:W4:Y:S02]  /*43a0*/  SYNCS.PHASECHK.TRANS64.TRYWAIT P0, [UR7+0x180], R3 ;  /* 0x00018003ff0075a7 */ /* 0x000f240008001107 */
[----:B-1-34-:R-:W-:Y:S05]  /*43b0*/  @!P0 BRA `(.L_x_84) ;  /* 0x0000003c00808947 */ /* 0x01afea0003800000 */
.L_x_176:
[----:B------:R-:W-:Y:S01]  /*43c0*/  UMOV UR14, UR15 ;  /* 0x0000000f000e7c82 */ /* 0x000fe20008000000 */
[----:B------:R-:W-:Y:S05]  /*43d0*/  BRA.U !UP0, `(.L_x_85) ;  /* 0x0000000108c07547 */ /* 0x000fea000b800000 */
[----:B------:R-:W-:Y:S02]  /*43e0*/  UIADD3 UR14, UPT, UPT, UR20, UR15, URZ ;  /* 0x0000000f140e7290 */ /* 0x000fe4000fffe0ff */
[----:B------:R-:W-:Y:S01]  /*43f0*/  UPLOP3.LUT UP2, UPT, UPT, UPT, UPT, 0x40, 0x4 ;  /* 0x000000000004789c */ /* 0x000fe20003f4e870 */
[----:B------:R-:W-:Y:S01]  /*4400*/  UMOV UR13, UR4 ;  /* 0x00000004000d7c82 */ /* 0x000fe20008000000 */
[----:B------:R-:W-:-:S09]  /*4410*/  UMOV UR46, UR18 ;  /* 0x00000012002e7c82 */ /* 0x000fd20008000000 */
.L_x_88:
[----:B---3--:R-:W-:Y:S01]  /*4420*/  ULEA UR6, UR46, UR5, 0x3 ;  /* 0x000000052e067291 */ /* 0x008fe2000f8e18ff */
[----:B----4-:R-:W-:Y:S11]  /*4430*/  @P1 BRA `(.L_x_86) ;  /* 0x00000000000c1947 */ /* 0x010ff60003800000 */
[----:B-1----:R-:W-:Y:S04]  /*4440*/  SHF.L.U32 R3, R8, 0x1f, RZ ;  /* 0x0000001f08037819 */ /* 0x002fe800000006ff */
[----:B------:R-:W1:Y:S02]  /*4450*/  SYNCS.PHASECHK.TRANS64.TRYWAIT P0, [UR6], R3 ;  /* 0x00000003ff0075a7 */ /* 0x000e640008001106 */
[----:B-1----:R-:W-:Y:S05]  /*4460*/  @!P0 BRA `(.L_x_87) ;  /* 0x0000003c006c8947 */ /* 0x002fea0003800000 */
.L_x_86:
[----:B------:R-:W-:Y:S01]  /*4470*/  UISETP.NE.AND UP0, UPT, UR13, 0x1, UPT ;  /* 0x000000010d00788c */ /* 0x000fe2000bf05270 */
[----:B------:R-:W-:Y:S01]  /*4480*/  PLOP3.LUT P1, PT, PT, PT, PT, 0x80, 0x8 ;  /* 0x000000000008781c */ /* 0x000fe20003f2f070 */
[----:B------:R-:W-:Y:S02]  /*4490*/  UIADD3 UR18, UPT, UPT, UR46, 0x1, URZ ;  /* 0x000000012e127890 */ /* 0x000fe4000fffe0ff */
[----:B------:R-:W-:Y:S02]  /*44a0*/  ULEA UR32, UR46, UR12, 0x8 ;  /* 0x0000000c2e207291 */ /* 0x000fe4000f8e40ff */
[----:B------:R-:W-:Y:S01]  /*44b0*/  UISETP.NE.AND UP1, UPT, UR18, 0x12, UPT ;  /* 0x000000121200788c */ /* 0x000fe2000bf25270 */
[----:B------:R-:W-:Y:S01]  /*44c0*/  PLOP3.LUT P0, PT, PT, PT, UP0, 0x80, 0x8 ;  /* 0x000000000008781c */ /* 0x000fe20003f0f008 */
[----:B------:R-:W-:Y:S02]  /*44d0*/  UIADD3 UR44, UPT, UPT, UR32, 0x2, URZ ;  /* 0x00000002202c7890 */ /* 0x000fe4000fffe0ff */
[----:B------:R-:W-:Y:S02]  /*44e0*/  USEL UR31, URZ, 0x1, UP1 ;  /* 0x00000001ff1f7887 */ /* 0x000fe40008800000 */
[----:B------:R-:W-:Y:S02]  /*44f0*/  USEL UR18, UR18, URZ, UP1 ;  /* 0x000000ff12127287 */ /* 0x000fe40008800000 */
[----:B------:R-:W-:Y:S02]  /*4500*/  UIADD3 UR40, UPT, UPT, UR32, 0x4, URZ ;  /* 0x0000000420287890 */ /* 0x000fe4000fffe0ff */
[----:B------:R-:W-:Y:S01]  /*4510*/  @UP0 ULEA UR30, UR18, UR5, 0x3 ;  /* 0x00000005121e0291 */ /* 0x000fe2000f8e18ff */
[----:B------:R-:W-:Y:S01]  /*4520*/  LOP3.LUT R8, R8, UR31, RZ, 0x3c, !PT ;  /* 0x0000001f08087c12 */ /* 0x000fe2000f8e3cff */
[----:B------:R-:W-:Y:S02]  /*4530*/  UIADD3 UR36, UPT, UPT, UR32, 0x6, URZ ;  /* 0x0000000620247890 */ /* 0x000fe4000fffe0ff */
[----:B------:R-:W-:Y:S01]  /*4540*/  UIADD3 UR6, UPT, UPT, UR6, 0x90, URZ ;  /* 0x0000009006067890 */ /* 0x000fe2000fffe0ff */
[----:B-1----:R-:W-:Y:S01]  /*4550*/  @P0 SHF.L.U32 R0, R8, 0x1f, RZ ;  /* 0x0000001f08000819 */ /* 0x002fe200000006ff */
[----:B------:R-:W-:Y:S02]  /*4560*/  UIADD3 UR15, UPT, UPT, UR15, 0x1, URZ ;  /* 0x000000010f0f7890 */ /* 0x000fe4000fffe0ff */
[----:B------:R-:W-:Y:S01]  /*4570*/  UIADD3 UR13, UPT, UPT, UR13, -0x1, URZ ;  /* 0xffffffff0d0d7890 */ /* 0x000fe2000fffe0ff */
[----:B------:R3:W4:Y:S01]  /*4580*/  @P0 SYNCS.PHASECHK.TRANS64.TRYWAIT P1, [UR30], R0 ;  /* 0x00000000ff0005a7 */ /* 0x000722000802111e */
[----:B------:R-:W-:Y:S02]  /*4590*/  ULEA UR30, UR46, UR11, 0x9 ;  /* 0x0000000b2e1e7291 */ /* 0x000fe4000f8e48ff */
[----:B------:R-:W-:Y:S02]  /*45a0*/  UISETP.NE.AND UP0, UPT, UR15, UR14, UPT ;  /* 0x0000000e0f00728c */ /* 0x000fe4000bf05270 */
[----:B------:R-:W-:Y:S02]  /*45b0*/  UIADD3 UR42, UPT, UPT, UR30, 0x2, URZ ;  /* 0x000000021e2a7890 */ /* 0x000fe4000fffe0ff */
[----:B------:R-:W-:Y:S02]  /*45c0*/  UIADD3 UR38, UPT, UPT, UR30, 0x4, URZ ;  /* 0x000000041e267890 */ /* 0x000fe4000fffe0ff */
[----:B------:R-:W-:Y:S01]  /*45d0*/  UIADD3 UR34, UPT, UPT, UR30, 0x6, URZ ;  /* 0x000000061e227890 */ /* 0x000fe2000fffe0ff */
[----:B------:R-:W-:Y:S01]  /*45e0*/  UMOV UR33, 0x40004040 ;  /* 0x4000404000217882 */ /* 0x000fe20000000000 */
[----:B------:R-:W-:Y:S01]  /*45f0*/  UMOV UR31, 0x40004040 ;  /* 0x40004040001f7882 */ /* 0x000fe20000000000 */
[----:B------:R-:W-:Y:S01]  /*4600*/  UMOV UR45, 0x40004040 ;  /* 0x40004040002d7882 */ /* 0x000fe20000000000 */
[----:B------:R3:W-:Y:S01]  /*4610*/  UTCIMMA.2CTA gdesc[UR30], gdesc[UR32], tmem[UR8], tmem[UR28], idesc[UR29], UP2 ;  /* 0x00ff1c201e0075ea */ /* 0x0007e20009200108 */
[----:B------:R-:W-:Y:S01]  /*4620*/  UPLOP3.LUT UP2, UPT, UPT, UPT, UPT, 0x80, 0x8 ;  /* 0x000000000008789c */ /* 0x000fe20003f4f070 */
[----:B------:R-:W-:Y:S01]  /*4630*/  UMOV UR43, 0x40004040 ;  /* 0x40004040002b7882 */ /* 0x000fe20000000000 */
[----:B------:R-:W-:Y:S01]  /*4640*/  UMOV UR41, 0x40004040 ;  /* 0x4000404000297882 */ /* 0x000fe20000000000 */
[----:B------:R3:W-:Y:S01]  /*4650*/  UTCIMMA.2CTA gdesc[UR42], gdesc[UR44], tmem[UR8], tmem[UR26], idesc[UR27], UPT ;  /* 0x00ff1a2c2a0075ea */ /* 0x0007e2000ba00108 */
[----:B------:R-:W-:Y:S01]  /*4660*/  UMOV UR39, 0x40004040 ;  /* 0x4000404000277882 */ /* 0x000fe20000000000 */
[----:B------:R-:W-:Y:S01]  /*4670*/  UMOV UR37, 0x40004040 ;  /* 0x4000404000257882 */ /* 0x000fe20000000000 */
[----:B------:R-:W-:Y:S01]  /*4680*/  UMOV UR35, 0x40004040 ;  /* 0x4000404000237882 */ /* 0x000fe20000000000 */
[----:B------:R3:W-:Y:S01]  /*4690*/  UTCIMMA.2CTA gdesc[UR38], gdesc[UR40], tmem[UR8], tmem[UR24], idesc[UR25], UPT ;  /* 0x00ff1828260075ea */ /* 0x0007e2000ba00108 */
[----:B------:R3:W-:Y:S01]  /*46a0*/  UTCIMMA.2CTA gdesc[UR34], gdesc[UR36], tmem[UR8], tmem[UR22], idesc[UR23], UPT ;  /* 0x00ff1624220075ea */ /* 0x0007e2000ba00108 */
[----:B------:R3:W-:Y:S01]  /*46b0*/  UTCBAR.2CTA.MULTICAST [UR6], URZ, UR10 ;  /* 0x000000ff060073e9 */ /* 0x0007e2000820080a */
[----:B------:R-:W-:Y:S01]  /*46c0*/  UMOV UR46, UR18 ;  /* 0x00000012002e7c82 */ /* 0x000fe20008000000 */
[----:B------:R-:W-:Y:S05]  /*46d0*/  BRA.U UP0, `(.L_x_88) ;  /* 0xfffffffd00507547 */ /* 0x000fea000b83ffff */
.L_x_85:
[----:B------:R-:W-:Y:S01]  /*46e0*/  UIADD3 UR7, UPT, UPT, UR7, 0x160, URZ ;  /* 0x0000016007077890 */ /* 0x000fe2000fffe0ff */
[----:B------:R-:W-:-:S08]  /*46f0*/  UMOV UR15, UR14 ;  /* 0x0000000e000f7c82 */ /* 0x000fd00008000000 */
[----:B------:R1:W-:Y:S01]  /*4700*/  UTCBAR.2CTA.MULTICAST [UR7], URZ, UR9 ;  /* 0x000000ff070073e9 */ /* 0x0003e20008200809 */
[----:B------:R-:W-:Y:S02]  /*4710*/  NOP ;  /* 0x0000000000007918 */ /* 0x000fe40000000000 */
.L_x_83:
[----:B------:R-:W-:Y:S01]  /*4720*/  UIADD3 UR19, UPT, UPT, UR19, 0x1, URZ ;  /* 0x0000000113137890 */ /* 0x000fe2000fffe0ff */
[----:B--2---:R-:W-:Y:S02]  /*4730*/  LOP3.LUT P0, RZ, R6, 0x1, RZ, 0xc0, !PT ;  /* 0x0000000106ff7812 */ /* 0x004fe4000780c0ff */
[----:B----4-:R-:W-:Y:S01]  /*4740*/  ISETP.NE.AND P1, PT, R2, 0x2, PT ;  /* 0x000000020200780c */ /* 0x010fe20003f25270 */
[----:B------:R-:W-:-:S03]  /*4750*/  UISETP.NE.AND UP0, UPT, UR19, 0x4, UPT ;  /* 0x000000041300788c */ /* 0x000fc6000bf05270 */
[----:B-1-3--:R-:W-:Y:S01]  /*4760*/  SEL R0, RZ, 0x1, P1 ;  /* 0x00000001ff007807 */ /* 0x00afe20000800000 */
[----:B------:R-:W-:Y:S01]  /*4770*/  USEL UR6, URZ, 0x1, UP0 ;  /* 0x00000001ff067887 */ /* 0x000fe20008000000 */
[----:B------:R-:W-:Y:S01]  /*4780*/  SEL R2, R2, RZ, P1 ;  /* 0x000000ff02027207 */ /* 0x000fe20000800000 */
[----:B------:R-:W-:Y:S01]  /*4790*/  USEL UR19, UR19, URZ, UP0 ;  /* 0x000000ff13137287 */ /* 0x000fe20008000000 */
[----:B------:R-:W-:-:S03]  /*47a0*/  LOP3.LUT R9, R9, R0, RZ, 0x3c, !PT ;  /* 0x0000000009097212 */ /* 0x000fc600078e3cff */
[----:B------:R-:W-:Y:S01]  /*47b0*/  LOP3.LUT R10, R10, UR6, RZ, 0x3c, !PT ;  /* 0x000000060a0a7c12 */ /* 0x000fe2000f8e3cff */
[----:B------:R-:W-:Y:S07]  /*47c0*/  @P0 BRA `(.L_x_89) ;  /* 0xfffffff800880947 */ /* 0x000fee000383ffff */
[----:B------:R-:W1:Y:S01]  /*47d0*/  S2UR UR4, SR_CgaCtaId ;  /* 0x00000000000479c3 */ /* 0x000e620000008800 */
[----:B------:R-:W-:Y:S01]  /*47e0*/  ELECT P0, URZ, PT ;  /* 0x0000000000ff782f */ /* 0x000fe20003800000 */
[----:B------:R-:W-:Y:S01]  /*47f0*/  HFMA2 R0, -RZ, RZ, 0, 5.9604644775390625e-08 ;  /* 0x00000001ff007431 */ /* 0x000fe200000001ff */
[----:B------:R-:W-:-:S05]  /*4800*/  UMOV UR6, 0x40 ;  /* 0x0000004000067882 */ /* 0x000fca0000000000 */
[----:B------:R-:W-:Y:S01]  /*4810*/  UVIRTCOUNT.DEALLOC.SMPOOL 0x80 ;  /* 0x000000800000784c */ /* 0x000fe20000000000 */
[----:B------:R-:W-:Y:S02]  /*4820*/  UISETP.NE.AND UP1, UPT, UR17, URZ, UPT ;  /* 0x000000ff1100728c */ /* 0x000fe4000bf25270 */
[----:B-1----:R-:W-:-:S09]  /*4830*/  ULEA UR4, UR4, UR6, 0x18 ;  /* 0x0000000604047291 */ /* 0x002fd2000f8ec0ff */
[----:B------:R1:W-:Y:S01]  /*4840*/  @P0 STS.U8 [UR4+0x1c], R0 ;  /* 0x00001c00ff000988 */ /* 0x0003e20008000004 */
[----:B------:R-:W-:Y:S05]  /*4850*/  BRA.U UP1, `(.L_x_90) ;  /* 0x0000000101a07547 */ /* 0x000fea000b800000 */
[----:B------:R-:W-:Y:S01]  /*4860*/  UIADD3 UR6, UPT, UPT, UR5, 0x180, URZ ;  /* 0x0000018005067890 */ /* 0x000fe2000fffe0ff */
[----:B------:R-:W-:-:S03]  /*4870*/  SHF.L.U32 R2, R10, 0x1f, RZ ;  /* 0x0000001f0a027819 */ /* 0x000fc600000006ff */
[----:B------:R-:W-:-:S09]  /*4880*/  ULEA UR7, UR19, UR6, 0x3 ;  /* 0x0000000613077291 */ /* 0x000fd2000f8e18ff */
[----:B------:R-:W2:Y:S02]  /*4890*/  SYNCS.PHASECHK.TRANS64.TRYWAIT P0, [UR7], R2 ;  /* 0x00000002ff0075a7 */ /* 0x000ea40008001107 */
[----:B--2---:R-:W-:Y:S05]  /*48a0*/  @!P0 BRA `(.L_x_91) ;  /* 0x0000003800748947 */ /* 0x004fea0003800000 */
.L_x_179:
        /* <DEDUP_REMOVED lines=9> */
.L_x_181:
        /* <DEDUP_REMOVED lines=9> */
.L_x_183:
[----:B------:R-:W-:-:S04]  /*49d0*/  UIADD3 UR8, UPT, UPT, UR8, 0x1, URZ ;  /* 0x0000000108087890 */ /* 0x000fc8000fffe0ff */
[----:B------:R-:W-:-:S04]  /*49e0*/  UISETP.NE.AND UP0, UPT, UR8, 0x4, UPT ;  /* 0x000000040800788c */ /* 0x000fc8000bf05270 */
[----:B------:R-:W-:Y:S02]  /*49f0*/  USEL UR7, URZ, 0x1, UP0 ;  /* 0x00000001ff077887 */ /* 0x000fe40008000000 */
[----:B------:R-:W-:-:S04]  /*4a00*/  USEL UR8, UR8, URZ, UP0 ;  /* 0x000000ff08087287 */ /* 0x000fc80008000000 */
[----:B------:R-:W-:Y:S01]  /*4a10*/  ULEA UR8, UR8, UR6, 0x3 ;  /* 0x0000000608087291 */ /* 0x000fe2000f8e18ff */
[----:B------:R-:W-:-:S04]  /*4a20*/  LOP3.LUT R2, R2, UR7, RZ, 0x3c, !PT ;  /* 0x0000000702027c12 */ /* 0x000fc8000f8e3cff */
[----:B------:R-:W-:Y:S01]  /*4a30*/  SHF.L.U32 R2, R2, 0x1f, RZ ;  /* 0x0000001f02027819 */ /* 0x000fe200000006ff */
[----:B-1----:R-:W-:-:S04]  /*4a40*/  IMAD.U32 R0, RZ, RZ, UR8 ;  /* 0x00000008ff007e24 */ /* 0x002fc8000f8e00ff */
[----:B------:R1:W2:Y:S03]  /*4a50*/  SYNCS.PHASECHK.TRANS64.TRYWAIT P0, [R0+URZ], R2 ;  /* 0x00000002000075a7 */ /* 0x0002a600080011ff */
[----:B--2---:R-:W-:Y:S05]  /*4a60*/  @!P0 NANOSLEEP.SYNCS 0x989680 ;  /* 0x009896800000895d */ /* 0x004fea0003900000 */
[----:B------:R-:W2:Y:S02]  /*4a70*/  @!P0 SYNCS.PHASECHK.TRANS64 P0, [R0+URZ], R2 ;  /* 0x00000002000085a7 */ /* 0x000ea400080010ff */
[----:B--2---:R-:W-:Y:S05]  /*4a80*/  @P0 BRA `(.L_x_94) ;  /* 0x0000000000200947 */ /* 0x004fea0003800000 */
.L_x_95:
[----:B--2---:R2:W3:Y:S02]  /*4a90*/  SYNCS.PHASECHK.TRANS64.TRYWAIT P0, [R0+URZ], R2 ;  /* 0x00000002000075a7 */ /* 0x0044e400080011ff */
[----:B---3--:R-:W-:Y:S05]  /*4aa0*/  @!P0 NANOSLEEP.SYNCS 0x989680 ;  /* 0x009896800000895d */ /* 0x008fea0003900000 */
[----:B------:R-:W3:Y:S02]  /*4ab0*/  @!P0 SYNCS.PHASECHK.TRANS64 P0, [R0+URZ], R2 ;  /* 0x00000002000085a7 */ /* 0x000ee400080010ff */
[----:B---3--:R-:W-:Y:S05]  /*4ac0*/  @!P0 BRA `(.L_x_95) ;  /* 0xfffffffc00f08947 */ /* 0x008fea000383ffff */
[----:B------:R-:W-:Y:S05]  /*4ad0*/  BRA `(.L_x_94) ;  /* 0x00000000000c7947 */ /* 0x000fea0003800000 */
.L_x_90:
[----:B------:R-:W-:-:S04]  /*4ae0*/  UIADD3 UR6, UPT, UPT, UR5, 0x1c0, URZ ;  /* 0x000001c005067890 */ /* 0x000fc8000fffe0ff */
[----:B------:R-:W-:-:S09]  /*4af0*/  UPRMT UR6, UR16, 0x654, UR6 ;  /* 0x0000065410067896 */ /* 0x000fd20008000006 */
[----:B------:R-:W-:Y:S03]  /*4b00*/  SYNCS.ARRIVE.TRANS64.RED.A1T0 RZ, [UR6], RZ ;  /* 0x000000ffffff79a7 */ /* 0x000fe60008100406 */
.L_x_94:
[----:B-12---:R-:W-:Y:S01]  /*4b10*/  SHF.L.U32 R2, RZ, 0x1f, RZ ;  /* 0x0000001fff027819 */ /* 0x006fe200000006ff */
[----:B------:R-:W-:Y:S01]  /*4b20*/  UIADD3 UR6, UPT, UPT, UR5, 0x1c0, URZ ;  /* 0x000001c005067890 */ /* 0x000fe2000fffe0ff */
[----:B------:R-:W-:Y:S02]  /*4b30*/  PLOP3.LUT P0, PT, PT, PT, UP1, 0x80, 0x8 ;  /* 0x000000000008781c */ /* 0x000fe40003f0f018 */
[----:B------:R-:W1:Y:S02]  /*4b40*/  SYNCS.PHASECHK.TRANS64.TRYWAIT P1, [UR5+0x1c0], R2 ;  /* 0x0001c002ff0075a7 */ /* 0x000e640008021105 */
[----:B-1----:R-:W-:Y:S09]  /*4b50*/  @!P1 BRA `(.L_x_96) ;  /* 0x0000003800109947 */ /* 0x002ff20003800000 */
.L_x_185:
[----:B------:R-:W-:Y:S01]  /*4b60*/  @!UP1 UPRMT UR6, UR16, 0x654, UR6 ;  /* 0x0000065410069896 */ /* 0x000fe20008000006 */
[----:B------:R-:W-:Y:S01]  /*4b70*/  UMOV UR8, 0xffff ;  /* 0x0000ffff00087882 */ /* 0x000fe20000000000 */
[----:B------:R-:W-:-:S07]  /*4b80*/  UMOV UR5, 0x1 ;  /* 0x0000000100057882 */ /* 0x000fce0000000000 */
[----:B------:R-:W-:Y:S01]  /*4b90*/  @!P0 SYNCS.ARRIVE.TRANS64.RED.A1T0 RZ, [UR6], RZ ;  /* 0x000000ffffff89a7 */ /* 0x000fe20008100406 */
[----:B------:R-:W-:Y:S01]  /*4ba0*/  NOP ;  /* 0x0000000000007918 */ /* 0x000fe20000000000 */
[----:B-1----:R-:W1:Y:S01]  /*4bb0*/  LDS R0, [UR4+0x14] ;  /* 0x00001404ff007984 */ /* 0x002e620008000800 */
[----:B------:R-:W-:-:S04]  /*4bc0*/  ULOP3.LUT UR6, UR21, 0xffff, URZ, 0xc0, !UPT ;  /* 0x0000ffff15067892 */ /* 0x000fc8000f8ec0ff */
[----:B------:R-:W-:-:S04]  /*4bd0*/  USHF.R.U32.HI UR6, URZ, 0x5, UR6 ;  /* 0x00000005ff067899 */ /* 0x000fc80008011606 */
[----:B------:R-:W-:Y:S02]  /*4be0*/  USHF.L.U32 UR8, UR8, UR6, URZ ;  /* 0x0000000608087299 */ /* 0x000fe400080006ff */
[----:B------:R-:W-:-:S04]  /*4bf0*/  USHF.L.U32 UR5, UR5, UR6, URZ ;  /* 0x0000000605057299 */ /* 0x000fc800080006ff */
[----:B-1----:R-:W-:-:S04]  /*4c00*/  LOP3.LUT R0, R0, UR8, RZ, 0xc0, !PT ;  /* 0x0000000800007c12 */ /* 0x002fc8000f8ec0ff */
[----:B------:R-:W-:-:S13]  /*4c10*/  ISETP.NE.AND P0, PT, R0, UR8, PT ;  /* 0x0000000800007c0c */ /* 0x000fda000bf05270 */
[----:B------:R-:W-:Y:S05]  /*4c20*/  @P0 BRA `(.L_x_97) ;  /* 0x0000000000580947 */ /* 0x000fea0003800000 */
[----:B------:R-:W1:Y:S02]  /*4c30*/  LDS R0, [UR4+0x18] ;  /* 0x00001804ff007984 */ /* 0x000e640008000800 */
[----:B-1----:R-:W-:-:S04]  /*4c40*/  LOP3.LUT R0, R0, UR5, RZ, 0xc0, !PT ;  /* 0x0000000500007c12 */ /* 0x002fc8000f8ec0ff */
[----:B------:R-:W-:-:S13]  /*4c50*/  ISETP.NE.AND P0, PT, R0, UR5, PT ;  /* 0x0000000500007c0c */ /* 0x000fda000bf05270 */
[----:B------:R-:W-:Y:S05]  /*4c60*/  @P0 BRA `(.L_x_98) ;  /* 0x00000000003c0947 */ /* 0x000fea0003800000 */
[----:B------:R-:W1:Y:S01]  /*4c70*/  S2R R2, SR_LANEID ;  /* 0x0000000000027919 */ /* 0x000e620000000000 */
[----:B------:R-:W-:Y:S01]  /*4c80*/  ULOP3.LUT UR8, URZ, UR8, URZ, 0x33, !UPT ;  /* 0x00000008ff087292 */ /* 0x000fe2000f8e33ff */
[----:B------:R-:W-:Y:S02]  /*4c90*/  VOTEU.ANY UR7, UPT, PT ;  /* 0x0000000000077886 */ /* 0x000fe400038e0100 */
[----:B------:R-:W-:-:S03]  /*4ca0*/  UFLO.U32 UR7, UR7 ;  /* 0x00000007000772bd */ /* 0x000fc600080e0000 */
[----:B------:R-:W-:-:S04]  /*4cb0*/  IMAD.U32 R0, RZ, RZ, UR8 ;  /* 0x00000008ff007e24 */ /* 0x000fc8000f8e00ff */
[----:B------:R2:W3:Y:S02]  /*4cc0*/  REDUX UR6, R0 ;  /* 0x00000000000673c4 */ /* 0x0004e40000000000 */
[----:B------:R4:W-:Y:S01]  /*4cd0*/  UTCATOMSWS.AND URZ, UR8 ;  /* 0x0000000800ff79e3 */ /* 0x0009e20008000000 */
[----:B-1----:R-:W-:Y:S02]  /*4ce0*/  ISETP.EQ.U32.AND P0, PT, R2, UR7, PT ;  /* 0x0000000702007c0c */ /* 0x002fe4000bf02070 */
[----:B--2---:R-:W-:Y:S02]  /*4cf0*/  LOP3.LUT R0, RZ, UR5, RZ, 0x33, !PT ;  /* 0x00000005ff007c12 */ /* 0x004fe4000f8e33ff */
[----:B---3--:R-:W-:Y:S02]  /*4d00*/  MOV R2, UR6 ;  /* 0x0000000600027c02 */ /* 0x008fe40008000f00 */
[----:B------:R-:W1:Y:S07]  /*4d10*/  REDUX UR5, R0 ;  /* 0x00000000000573c4 */ /* 0x000e6e0000000000 */
[----:B------:R4:W-:Y:S01]  /*4d20*/  @P0 ATOMS.AND RZ, [UR4+0x14], R2 ;  /* 0x00001402ffff098c */ /* 0x0009e2000a800004 */
[----:B-1----:R-:W-:-:S05]  /*4d30*/  IMAD.U32 R0, RZ, RZ, UR5 ;  /* 0x00000005ff007e24 */ /* 0x002fca000f8e00ff */
[----:B------:R4:W-:Y:S01]  /*4d40*/  @P0 ATOMS.AND RZ, [UR4+0x18], R0 ;  /* 0x00001800ffff098c */ /* 0x0009e2000a800004 */
[----:B------:R-:W-:Y:S05]  /*4d50*/  BRA `(.L_x_99) ;  /* 0x0000000000147947 */ /* 0x000fea0003800000 */
.L_x_98:
[----:B------:R-:W-:Y:S02]  /*4d60*/  MOV R2, 0x4d80 ;  /* 0x00004d8000027802 */ /* 0x000fe40000000f00 */
[----:B-----5:R-:W-:Y:S05]  /*4d70*/  CALL.REL.NOINC `($__internal_0_$__cuda_sm10x_tcgen05_guardrail_trap_col_being_dealloced_not_returned_by_alloc) ;  /* 0x0000003800247944 */ /* 0x020fea0003c00000 */
[----:B------:R-:W-:Y:S05]  /*4d80*/  BRA `(.L_x_99) ;  /* 0x0000000000087947 */ /* 0x000fea0003800000 */
.L_x_97:
[----:B------:R-:W-:Y:S02]  /*4d90*/  MOV R2, 0x4db0 ;  /* 0x00004db000027802 */ /* 0x000fe40000000f00 */
[----:B-----5:R-:W-:Y:S05]  /*4da0*/  CALL.REL.NOINC `($__internal_2_$__cuda_sm10x_tcgen05_guardrail_trap_unallocated_columns_being_dealloced) ;  /* 0x0000003800307944 */ /* 0x020fea0003c00000 */
.L_x_99:
[----:B------:R-:W-:Y:S01]  /*4db0*/  NOP ;  /* 0x0000000000007918 */ /* 0x000fe20000000000 */
[----:B----4-:R-:W-:Y:S05]  /*4dc0*/  EXIT ;  /* 0x000000000000794d */ /* 0x010fea0003800000 */
.L_x_70:
[----:B------:R-:W-:-:S09]  /*4dd0*/  UISETP.NE.OR UP0, UPT, UR11, 0x3, !UP5 ;  /* 0x000000030b00788c */ /* 0x000fd2000ef05670 */
[----:B------:R-:W-:Y:S05]  /*4de0*/  BRA.U UP0, `(.L_x_100) ;  /* 0x0000000900e87547 */ /* 0x000fea000b800000 */
[----:B------:R-:W2:Y:S01]  /*4df0*/  LDCU UR25, c[0x0][0x370] ;  /* 0x00006e00ff1977ac */ /* 0x000ea20008000800 */
[----:B------:R-:W3:Y:S01]  /*4e00*/  LDC.64 R16, c[0x0][0x348] ;  /* 0x0000d200ff107b82 */ /* 0x000ee20000000a00 */
[----:B------:R-:W-:Y:S02]  /*4e10*/  HFMA2 R13, -RZ, RZ, 0, 0 ;  /* 0x00000000ff0d7431 */ /* 0x000fe400000001ff */
[----:B------:R-:W-:Y:S01]  /*4e20*/  IMAD.MOV.U32 R15, RZ, RZ, 0x1 ;  /* 0x00000001ff0f7424 */ /* 0x000fe200078e00ff */
[----:B------:R-:W2:Y:S01]  /*4e30*/  LDCU.128 UR20, c[0x0][0xb10] ;  /* 0x00016200ff1477ac */ /* 0x000ea20008000c00 */
[----:B------:R-:W-:Y:S01]  /*4e40*/  IMAD.MOV.U32 R14, RZ, RZ, RZ ;  /* 0x000000ffff0e7224 */ /* 0x000fe200078e00ff */
[----:B------:R-:W-:Y:S01]  /*4e50*/  MOV R12, 0x1000 ;  /* 0x00001000000c7802 */ /* 0x000fe20000000f00 */
[----:B------:R-:W4:Y:S01]  /*4e60*/  LDCU UR24, c[0x0][0x374] ;  /* 0x00006e80ff1877ac */ /* 0x000f220008000800 */
[----:B------:R-:W1:Y:S01]  /*4e70*/  LDC.64 R2, c[0x0][0x888] ;  /* 0x00022200ff027b82 */ /* 0x000e620000000a00 */
[----:B------:R-:W4:Y:S01]  /*4e80*/  LDCU UR13, c[0x0][0xb0c] ;  /* 0x00016180ff0d77ac */ /* 0x000f220008000800 */
[----:B------:R-:W4:Y:S06]  /*4e90*/  LDCU UR18, c[0x0][0xb20] ;  /* 0x00016400ff1277ac */ /* 0x000f2c0008000800 */
[----:B------:R-:W1:Y:S01]  /*4ea0*/  LDC.64 R4, c[0x0][0x890] ;  /* 0x00022400ff047b82 */ /* 0x000e620000000a00 */
[----:B------:R-:W3:Y:S01]  /*4eb0*/  LDCU UR4, c[0x0][0xb30] ;  /* 0x00016600ff0477ac */ /* 0x000ee20008000800 */
[----:B------:R-:W-:Y:S01]  /*4ec0*/  UMOV UR19, 0x400 ;  /* 0x0000040000137882 */ /* 0x000fe20000000000 */
[----:B------:R-:W-:-:S02]  /*4ed0*/  UISETP.GE.AND UP0, UPT, UR37, 0x1, UPT ;  /* 0x000000012500788c */ /* 0x000fc4000bf06270 */
[----:B------:R-:W-:Y:S02]  /*4ee0*/  ULEA UR19, UR54, UR19, 0x18 ;  /* 0x0000001336137291 */ /* 0x000fe4000f8ec0ff */
[----:B------:R-:W-:Y:S02]  /*4ef0*/  UP2UR UR5, UPR, URZ, 0x1 ;  /* 0x00000001ff057883 */ /* 0x000fe40008000000 */
[----:B--2---:R-:W-:Y:S02]  /*4f00*/  UIMAD.WIDE.U32 UR10, UR25, UR20, URZ ;  /* 0x00000014190a72a5 */ /* 0x004fe4000f8e00ff */
[----:B------:R-:W-:Y:S02]  /*4f10*/  UIADD3 UR5, UPT, UPT, UR19, 0x120, URZ ;  /* 0x0000012013057890 */ /* 0x000fe4000fffe0ff */
[----:B----4-:R-:W-:Y:S02]  /*4f20*/  UIMAD.WIDE.U32 UR8, UR24, UR23, URZ ;  /* 0x00000017180872a5 */ /* 0x010fe4000f8e00ff */
[----:B------:R-:W-:-:S02]  /*4f30*/  UPLOP3.LUT UP3, UPT, UPT, UPT, UPT, 0x40, 0x4 ;  /* 0x000000000004789c */ /* 0x000fc40003f6e870 */
[----:B------:R-:W-:Y:S01]  /*4f40*/  UISETP.NE.AND UP4, UPT, UR37, 0x1, UPT ;  /* 0x000000012500788c */ /* 0x000fe2000bf85270 */
[----:B------:R-:W2:Y:S01]  /*4f50*/  LDCU.64 UR6, c[0x0][0xb28] ;  /* 0x00016500ff0677ac */ /* 0x000ea20008000a00 */
[----:B------:R-:W-:Y:S02]  /*4f60*/  UISETP.NE.AND UP6, UPT, UR13, 0x1, UPT ;  /* 0x000000010d00788c */ /* 0x000fe4000bfc5270 */
[----:B------:R-:W-:Y:S02]  /*4f70*/  UISETP.NE.AND UP5, UPT, UR22, 0x1, UPT ;  /* 0x000000011600788c */ /* 0x000fe4000bfa5270 */
[----:B------:R-:W-:Y:S02]  /*4f80*/  UPRMT UR54, UR54, 0x654, UR5 ;  /* 0x0000065436367896 */ /* 0x000fe40008000005 */
[----:B------:R-:W-:Y:S02]  /*4f90*/  USHF.R.U32.HI UR28, URZ, UR21, UR11 ;  /* 0x00000015ff1c7299 */ /* 0x000fe4000801160b */
[----:B------:R-:W-:-:S02]  /*4fa0*/  USHF.R.U32.HI UR27, URZ, UR18, UR9 ;  /* 0x00000012ff1b7299 */ /* 0x000fc40008011609 */
[----:B---3--:R-:W-:-:S11]  /*4fb0*/  UISETP.NE.AND UP2, UPT, UR4, 0x1, UPT ;  /* 0x000000010400788c */ /* 0x008fd6000bf45270 */
.L_x_108:
[C---:B------:R-:W-:Y:S02]  /*4fc0*/  LEA R7, R14.reuse, UR19, 0x3 ;  /* 0x000000130e077c11 */ /* 0x040fe4000f8e18ff */
[----:B------:R-:W-:Y:S02]  /*4fd0*/  SHF.L.U32 R0, R13, 0x1f, RZ ;  /* 0x0000001f0d007819 */ /* 0x000fe400000006ff */
[----:B------:R-:W-:Y:S02]  /*4fe0*/  LEA R8, R14, UR19, 0x4 ;  /* 0x000000130e087c11 */ /* 0x000fe4000f8e20ff */
[----:B---3--:R-:W3:Y:S02]  /*4ff0*/  SYNCS.PHASECHK.TRANS64.TRYWAIT P0, [R7+URZ+0x140], R0 ;  /* 0x00014000070075a7 */ /* 0x008ee400080011ff */
[----:B---3--:R-:W-:Y:S05]  /*5000*/  @!P0 BRA `(.L_x_101) ;  /* 0x0000003000fc8947 */ /* 0x008fea0003800000 */
.L_x_186:
[----:B------:R-:W4:Y:S01]  /*5010*/  LDS.128 R8, [R8+0x1d0] ;  /* 0x0001d00008087984 */ /* 0x000f220000000c00 */
[----:B------:R-:W-:Y:S01]  /*5020*/  UISETP.GE.AND UP0, UPT, UR37, 0x1, UPT ;  /* 0x000000012500788c */ /* 0x000fe2000bf06270 */
[----:B------:R-:W-:Y:S01]  /*5030*/  @!PT LDS RZ, [RZ] ;  /* 0x00000000fffff984 */ /* 0x000fe20000000800 */
[----:B------:R-:W-:Y:S01]  /*5040*/  @!PT LDS RZ, [RZ] ;  /* 0x00000000fffff984 */ /* 0x000fe20000000800 */
[----:B------:R-:W-:Y:S01]  /*5050*/  @!PT LDS RZ, [RZ] ;  /* 0x00000000fffff984 */ /* 0x000fe20000000800 */
[----:B------:R-:W-:Y:S01]  /*5060*/  @!PT LDS RZ, [RZ] ;  /* 0x00000000fffff984 */ /* 0x000fe20000000800 */
[----:B------:R1:W-:Y:S06]  /*5070*/  MEMBAR.ALL.CTA ;  /* 0x0000000000007992 */ /* 0x0003ec0000008000 */
[----:B-1----:R-:W1:Y:S01]  /*5080*/  FENCE.VIEW.ASYNC.S ;  /* 0x00000000000073c6 */ /* 0x002e620000000000 */
[----:B----4-:R-:W-:Y:S11]  /*5090*/  LOP3.LUT P0, RZ, R10, 0x1, RZ, 0xc0, !PT ;  /* 0x000000010aff7812 */ /* 0x010ff6000780c0ff */
[----:B------:R-:W-:Y:S02]  /*50a0*/  @!UPT UIADD3 URZ, UPT, UPT, URZ, URZ, URZ ;  /* 0x000000fffffff290 */ /* 0x000fe4000fffe0ff */
[----:B-1----:R-:W-:Y:S01]  /*50b0*/  VOTEU.ANY UP1, P0 ;  /* 0x0000000000ff7886 */ /* 0x002fe20000020100 */
[----:B------:R-:W-:Y:S11]  /*50c0*/  PLOP3.LUT P0, PT, PT, PT, UP1, 0x80, 0x8 ;  /* 0x000000000008781c */ /* 0x000ff60003f0f018 */
[----:B------:R-:W-:Y:S02]  /*50d0*/  @!UPT UIADD3 URZ, UPT, UPT, URZ, URZ, URZ ;  /* 0x000000fffffff290 */ /* 0x000fe4000fffe0ff */
[----:B---3--:R-:W-:Y:S02]  /*50e0*/  @P0 SHF.R.U32.HI R0, RZ, 0x10, R9 ;  /* 0x00000010ff000819 */ /* 0x008fe40000011609 */
[----:B------:R-:W-:Y:S02]  /*50f0*/  @P0 MOV R6, R8 ;  /* 0x0000000800060202 */ /* 0x000fe40000000f00 */
[----:B------:R-:W-:Y:S01]  /*5100*/  @P0 R2UR UR4, R0 ;  /* 0x00000000000402ca */ /* 0x000fe200000e0000 */
[----:B------:R-:W-:Y:S01]  /*5110*/  VIADD R0, R7, 0x150 ;  /* 0x0000015007007836 */ /* 0x000fe20000000000 */
[----:B------:R-:W-:Y:S02]  /*5120*/  @P0 LOP3.LUT R8, R9, 0xffff, RZ, 0xc0, !PT ;  /* 0x0000ffff09080812 */ /* 0x000fe400078ec0ff */
[----:B------:R-:W-:Y:S02]  /*5130*/  @P0 R2UR UR8, R6 ;  /* 0x00000000060802ca */ /* 0x000fe400000e0000 */
[----:B------:R-:W-:Y:S02]  /*5140*/  PRMT R0, RZ, 0x654, R0 ;  /* 0x00000654ff007816 */ /* 0x000fe40000000000 */
[----:B------:R-:W-:Y:S02]  /*5150*/  @P0 R2UR UR5, R8 ;  /* 0x00000000080502ca */ /* 0x000fe400000e0000 */
[----:B------:R1:W-:Y:S03]  /*5160*/  SYNCS.ARRIVE.TRANS64.RED.A1T0 RZ, [R0+URZ], RZ ;  /* 0x000000ff00ff79a7 */ /* 0x0003e600081004ff */
[----:B------:R-:W-:Y:S04]  /*5170*/  @UP1 UMOV UR29, UR4 ;  /* 0x00000004001d1c82 */ /* 0x000fe80008000000 */
[----:B------:R-:W-:Y:S04]  /*5180*/  @UP1 UMOV UR15, UR8 ;  /* 0x00000008000f1c82 */ /* 0x000fe80008000000 */
[----:B------:R-:W-:Y:S01]  /*5190*/  @UP1 UMOV UR14, UR5 ;  /* 0x00000005000e1c82 */ /* 0x000fe20008000000 */
[----:B------:R-:W-:Y:S05]  /*51a0*/  BRA.U !UP0, `(.L_x_102) ;  /* 0x0000000108947547 */ /* 0x000fea000b800000 */
[----:B------:R-:W-:Y:S02]  /*51b0*/  UIMAD.WIDE.U32 UR30, UR14, UR23, URZ ;  /* 0x000000170e1e72a5 */ /* 0x000fe4000f8e00ff */
[----:B------:R-:W-:Y:S02]  /*51c0*/  UIMAD.WIDE.U32 UR40, UR15, UR20, URZ ;  /* 0x000000140f2872a5 */ /* 0x000fe4000f8e00ff */
[----:B------:R-:W-:Y:S02]  /*51d0*/  USEL UR4, UR24, UR27, !UP5 ;  /* 0x0000001b18047287 */ /* 0x000fe4000e800000 */
[----:B------:R-:W-:Y:S02]  /*51e0*/  USHF.R.U32.HI UR32, URZ, UR18, UR31 ;  /* 0x00000012ff207299 */ /* 0x000fe4000801161f */
[----:B--2---:R-:W-:Y:S02]  /*51f0*/  UIMAD.WIDE.U32 UR38, UR4, UR6, URZ ;  /* 0x00000006042672a5 */ /* 0x004fe4000f8e00ff */
[----:B------:R-:W-:Y:S02]  /*5200*/  USEL UR9, UR25, UR28, !UP6 ;  /* 0x0000001c19097287 */ /* 0x000fe4000f000000 */
[----:B------:R-:W-:Y:S02]  /*5210*/  USEL UR8, UR14, UR32, !UP5 ;  /* 0x000000200e087287 */ /* 0x000fe4000e800000 */
[----:B------:R-:W-:Y:S02]  /*5220*/  UIMAD.WIDE.U32 UR34, UR9, UR6, URZ ;  /* 0x00000006092272a5 */ /* 0x000fe4000f8e00ff */
[----:B------:R-:W-:Y:S02]  /*5230*/  UIMAD.WIDE.U32 UR16, UR8, UR6, URZ ;  /* 0x00000006081072a5 */ /* 0x000fe4000f8e00ff */
[----:B------:R-:W-:Y:S02]  /*5240*/  @UP4 USHF.R.U32.HI UR9, URZ, UR7, UR35 ;  /* 0x00000007ff094299 */ /* 0x000fe40008011623 */
[----:B------:R-:W-:Y:S02]  /*5250*/  USHF.R.U32.HI UR17, URZ, UR7, UR17 ;  /* 0x00000007ff117299 */ /* 0x000fe40008011611 */
[----:B------:R-:W-:Y:S02]  /*5260*/  UIMAD UR10, UR37, UR9, URZ ;  /* 0x00000009250a72a4 */ /* 0x000fe4000f8e02ff */
[----:B------:R-:W-:Y:S01]  /*5270*/  USEL UR17, UR8, UR17, !UP4 ;  /* 0x0000001108117287 */ /* 0x000fe2000e000000 */
[----:B------:R-:W-:Y:S02]  /*5280*/  UMOV UR31, UR41 ;  /* 0x00000029001f7c82 */ /* 0x000fe40008000000 */
[----:B------:R-:W-:Y:S02]  /*5290*/  USHF.R.U32.HI UR30, URZ, UR21, UR31 ;  /* 0x00000015ff1e7299 */ /* 0x000fe4000801161f */
[----:B------:R-:W-:Y:S02]  /*52a0*/  UIADD3 UR16, UPT, UPT, -UR17, URZ, URZ ;  /* 0x000000ff11107290 */ /* 0x000fe4000fffe1ff */
[----:B------:R-:W-:Y:S02]  /*52b0*/  USEL UR5, UR15, UR30, !UP6 ;  /* 0x0000001e0f057287 */ /* 0x000fe4000f000000 */
[----:B------:R-:W-:Y:S01]  /*52c0*/  UIMAD UR16, UR37, UR16, UR8 ;  /* 0x00000010251072a4 */ /* 0x000fe2000f8e0208 */
[----:B------:R-:W-:Y:S02]  /*52d0*/  UMOV UR31, UR39 ;  /* 0x00000027001f7c82 */ /* 0x000fe40008000000 */
[----:B------:R-:W-:Y:S04]  /*52e0*/  @UP4 USHF.R.U32.HI UR4, URZ, UR7, UR31 ;  /* 0x00000007ff044299 */ /* 0x000fe8000801161f */
[----:B------:R-:W-:Y:S04]  /*52f0*/  UIMAD UR4, UR37, UR4, URZ ;  /* 0x00000004250472a4 */ /* 0x000fe8000f8e02ff */
[----:B------:R-:W-:Y:S04]  /*5300*/  UISETP.GE.AND UP0, UPT, UR8, UR4, UPT ;  /* 0x000000040800728c */ /* 0x000fe8000bf06270 */
[----:B------:R-:W-:Y:S02]  /*5310*/  UISETP.GE.OR UP0, UPT, UR5, UR10, UP0 ;  /* 0x0000000a0500728c */ /* 0x000fe40008706670 */
[----:B------:R-:W-:Y:S09]  /*5320*/  UIMAD.WIDE.U32 UR10, UR5, UR6, URZ ;  /* 0x00000006050a72a5 */ /* 0x000ff2000f8e00ff */
[----:B------:R-:W-:Y:S04]  /*5330*/  @!UP0 USHF.R.U32.HI UR4, URZ, UR7, UR11 ;  /* 0x00000007ff048299 */ /* 0x000fe8000801160b */
[----:B------:R-:W-:Y:S04]  /*5340*/  @!UP0 USEL UR4, UR5, UR4, !UP4 ;  /* 0x0000000405048287 */ /* 0x000fe8000e000000 */
[----:B------:R-:W-:Y:S02]  /*5350*/  @!UP0 UIMAD UR12, UR9, UR16, UR4 ;  /* 0x00000010090c82a4 */ /* 0x000fe4000f8e0204 */
[----:B------:R-:W-:Y:S02]  /*5360*/  @!UP0 UIADD3 UR16, UPT, UPT, UR17, -UR4, URZ ;  /* 0x8000000411108290 */ /* 0x000fe4000fffe0ff */
[----:B------:R-:W-:Y:S02]  /*5370*/  UIADD3 UR9, UPT, UPT, -UR5, URZ, URZ ;  /* 0x000000ff05097290 */ /* 0x000fe4000fffe1ff */
[----:B------:R-:W-:Y:S02]  /*5380*/  UIADD3 UR4, UPT, UPT, -UR8, URZ, URZ ;  /* 0x000000ff08047290 */ /* 0x000fe4000fffe1ff */
[----:B------:R-:W-:Y:S02]  /*5390*/  @!UP0 UIMAD UR8, UR16, UR37, UR5 ;  /* 0x00000025100882a4 */ /* 0x000fe4000f8e0205 */
[----:B------:R-:W-:Y:S02]  /*53a0*/  UIMAD UR15, UR13, UR9, UR15 ;  /* 0x000000090d0f72a4 */ /* 0x000fe4000f8e020f */
[----:B------:R-:W-:Y:S01]  /*53b0*/  UIMAD UR14, UR22, UR4, UR14 ;  /* 0x00000004160e72a4 */ /* 0x000fe2000f8e020e */
[----:B------:R-:W-:Y:S02]  /*53c0*/  @!UP0 UMOV UR5, UR12 ;  /* 0x0000000c00058c82 */ /* 0x000fe40008000000 */
[----:B------:R-:W-:Y:S02]  /*53d0*/  UIMAD UR15, UR5, UR13, UR15 ;  /* 0x0000000d050f72a4 */ /* 0x000fe4000f8e020f */
[----:B------:R-:W-:Y:S11]  /*53e0*/  UIMAD UR14, UR8, UR22, UR14 ;  /* 0x00000016080e72a4 */ /* 0x000ff6000f8e020e */
[----:B------:R-:W-:Y:S01]  /*53f0*/  @!UPT UIADD3 URZ, UPT, UPT, URZ, URZ, URZ ;  /* 0x000000fffffff290 */ /* 0x000fe2000fffe0ff */
.L_x_102:
[----:B------:R-:W3:Y:S01]  /*5400*/  @!UP2 LDCU.128 UR8, c[0x0][0xb10] ;  /* 0x00016200ff08a7ac */ /* 0x000ee20008000c00 */
[C---:B------:R-:W-:Y:S02]  /*5410*/  ISETP.NE.U32.AND P1, PT, R4.reuse, RZ, PT ;  /* 0x000000ff0400720c */ /* 0x040fe40003f25070 */
[----:B------:R-:W-:Y:S02]  /*5420*/  ISETP.NE.U32.AND P0, PT, R4, RZ, PT ;  /* 0x000000ff0400720c */ /* 0x000fe40003f05070 */
[C---:B------:R-:W-:Y:S02]  /*5430*/  ISETP.NE.AND.EX P1, PT, R5.reuse, RZ, PT, P1 ;  /* 0x000000ff0500720c */ /* 0x040fe40003f25310 */
[----:B------:R-:W-:Y:S01]  /*5440*/  ISETP.NE.AND.EX P0, PT, R5, RZ, PT, P0 ;  /* 0x000000ff0500720c */ /* 0x000fe20003f05300 */
[----:B------:R-:W4:Y:S01]  /*5450*/  @!UP2 LDCU UR5, c[0x0][0xb0c] ;  /* 0x00016180ff05a7ac */ /* 0x000f220008000800 */
[----:B------:R-:W-:Y:S01]  /*5460*/  SHF.L.U32 R6, R15, 0x1f, RZ ;  /* 0x0000001f0f067819 */ /* 0x000fe200000006ff */
[----:B---3--:R-:W-:Y:S04]  /*5470*/  UIMAD.WIDE.U32 UR16, UR15, UR8, URZ ;  /* 0x000000080f1072a5 */ /* 0x008fe8000f8e00ff */
[----:B------:R-:W-:Y:S02]  /*5480*/  @!UP2 USHF.R.U32.HI UR4, URZ, UR9, UR17 ;  /* 0x00000009ff04a299 */ /* 0x000fe40008011611 */
[----:B------:R-:W-:Y:S02]  /*5490*/  UIMAD.WIDE.U32 UR16, UR14, UR11, URZ ;  /* 0x0000000b0e1072a5 */ /* 0x000fe4000f8e00ff */
[----:B----4-:R-:W-:Y:S04]  /*54a0*/  @!UP2 UISETP.NE.AND UP0, UPT, UR5, 0x1, UPT ;  /* 0x000000010500a88c */ /* 0x010fe8000bf05270 */
[----:B------:R-:W-:Y:S02]  /*54b0*/  @!UP2 USEL UR8, UR15, UR4, !UP0 ;  /* 0x000000040f08a287 */ /* 0x000fe4000c000000 */
[----:B------:R-:W-:Y:S01]  /*54c0*/  @!UP2 UISETP.NE.AND UP0, UPT, UR10, 0x1, UPT ;  /* 0x000000010a00a88c */ /* 0x000fe2000bf05270 */
[----:B------:R-:W3:Y:S02]  /*54d0*/  @!UP2 LDCU UR4, c[0x0][0xb20] ;  /* 0x00016400ff04a7ac */ /* 0x000ee40008000800 */
[----:B---3--:R-:W-:Y:S04]  /*54e0*/  @!UP2 USHF.R.U32.HI UR4, URZ, UR4, UR17 ;  /* 0x00000004ff04a299 */ /* 0x008fe80008011611 */
[----:B------:R-:W-:Y:S04]  /*54f0*/  @!UP2 USEL UR9, UR14, UR4, !UP0 ;  /* 0x000000040e09a287 */ /* 0x000fe8000c000000 */
[----:B------:R-:W-:Y:S02]  /*5500*/  @!UP2 UIADD3 UR4, UPT, UPT, -UR8, UR9, URZ ;  /* 0x000000090804a290 */ /* 0x000fe4000fffe1ff */
[----:B------:R-:W-:Y:S02]  /*5510*/  @!UP2 UIADD3 UR8, UPT, UPT, UR8, -UR9, URZ ;  /* 0x800000090808a290 */ /* 0x000fe4000fffe0ff */
[----:B------:R-:W-:Y:S02]  /*5520*/  @!UP2 UIMAD UR15, UR4, UR5, UR15 ;  /* 0x00000005040fa2a4 */ /* 0x000fe4000f8e020f */
[----:B------:R-:W-:Y:S01]  /*5530*/  @!UP2 UIMAD UR14, UR8, UR10, UR14 ;  /* 0x0000000a080ea2a4 */ /* 0x000fe2000f8e020e */
[----:B------:R-:W-:Y:S11]  /*5540*/  BRA.U UP3, `(.L_x_103) ;  /* 0x0000000103107547 */ /* 0x000ff6000b800000 */
[----:B------:R-:W-:Y:S04]  /*5550*/  MOV R7, UR26 ;  /* 0x0000001a00077c02 */ /* 0x000fe80008000f00 */
[----:B------:R-:W-:Y:S04]  /*5560*/  SHF.L.U32 R7, R7, 0x1f, RZ ;  /* 0x0000001f07077819 */ /* 0x000fe800000006ff */
[----:B------:R-:W3:Y:S02]  /*5570*/  SYNCS.PHASECHK.TRANS64.TRYWAIT P2, [UR19+0x138], R7 ;  /* 0x00013807ff0075a7 */ /* 0x000ee40008041113 */
[----:B---3--:R-:W-:Y:S05]  /*5580*/  @!P2 BRA `(.L_x_104) ;  /* 0x0000002c00b0a947 */ /* 0x008fea0003800000 */
.L_x_103:
[----:B------:R-:W-:Y:S05]  /*5590*/  @!P1 BRA `(.L_x_105) ;  /* 0x00000000002c9947 */ /* 0x000fea0003800000 */
[----:B------:R-:W-:Y:S01]  /*55a0*/  ISETP.NE.U32.AND P1, PT, R2, RZ, PT ;  /* 0x000000ff0200720c */ /* 0x000fe20003f25070 */
[----:B------:R-:W-:Y:S03]  /*55b0*/  IMAD.MOV.U32 R81, RZ, RZ, 0x1 ;  /* 0x00000001ff517424 */ /* 0x000fe600078e00ff */
[----:B------:R-:W-:Y:S11]  /*55c0*/  ISETP.NE.AND.EX P1, PT, R3, RZ, PT, P1 ;  /* 0x000000ff0300720c */ /* 0x000ff60003f25310 */
[----:B------:R-:W-:Y:S02]  /*55d0*/  @!UPT UIADD3 URZ, UPT, UPT, URZ, URZ, URZ ;  /* 0x000000fffffff290 */ /* 0x000fe4000fffe0ff */
[----:B------:R-:W3:Y:S01]  /*55e0*/  @P1 LDC.64 R8, c[0x0][0x888] ;  /* 0x00022200ff081b82 */ /* 0x000ee20000000a00 */
[----:B-1----:R-:W-:Y:S04]  /*55f0*/  @P1 IMAD R0, R4, UR36, RZ ;  /* 0x0000002404001c24 */ /* 0x002fe8000f8e02ff */
[----:B---3--:R-:W-:Y:S04]  /*5600*/  @P1 IMAD.WIDE R8, R0, 0x4, R8 ;  /* 0x0000000400081825 */ /* 0x008fe800078e0208 */
[----:B------:R-:W-:Y:S01]  /*5610*/  HFMA2 R0, -RZ, RZ, 0, 5.9604644775390625e-08 ;  /* 0x00000001ff007431 */ /* 0x000fe200000001ff */
[----:B-----5:R3:W5:Y:S04]  /*5620*/  @P1 LDG.E R40, desc[UR52][R8.64] ;  /* 0x0000003408281981 */ /* 0x020768000c1e1900 */
[----:B------:R-:W-:Y:S01]  /*5630*/  @!P1 PRMT R81, R0, 0x7610, R81 ;  /* 0x0000761000519816 */ /* 0x000fe20000000051 */
[----:B---3--:R-:W4:Y:S06]  /*5640*/  @!P1 LDC R40, c[0x0][0x880] ;  /* 0x00022000ff289b82 */ /* 0x008f2c0000000800 */
.L_x_105:
[----:B----45:R-:W-:Y:S01]  /*5650*/  @!P0 ISETP.EQ.AND P1, PT, R40, RZ, PT ;  /* 0x000000ff2800820c */ /* 0x030fe20003f22270 */
[----:B------:R-:W-:Y:S01]  /*5660*/  @!UPT UIADD3 URZ, UPT, UPT, URZ, URZ, URZ ;  /* 0x000000fffffff290 */ /* 0x000fe2000fffe0ff */
[----:B------:R-:W-:Y:S11]  /*5670*/  @!P0 BRA `(.L_x_106) ;  /* 0x0000000000188947 */ /* 0x000ff60003800000 */
[----:B------:R-:W-:Y:S02]  /*5680*/  LOP3.LUT P0, RZ, R81, 0xff, RZ, 0xc0, !PT ;  /* 0x000000ff51ff7812 */ /* 0x000fe4000780c0ff */
[----:B------:R-:W-:Y:S04]  /*5690*/  ISETP.NE.U32.AND P1, PT, R2, RZ, PT ;  /* 0x000000ff0200720c */ /* 0x000fe80003f25070 */
[----:B------:R-:W-:Y:S04]  /*56a0*/  ISETP.NE.AND.EX P1, PT, R3, RZ, PT, P1 ;  /* 0x000000ff0300720c */ /* 0x000fe80003f25310 */
[----:B------:R-:W-:Y:S03]  /*56b0*/  PLOP3.LUT P1, PT, P1, PT, PT, 0x8, 0x80 ;  /* 0x000000000080781c */ /* 0x000fe60000f2e170 */
[----:B------:R-:W-:Y:S11]  /*56c0*/  @P0 ISETP.EQ.AND P1, PT, R40, RZ, PT ;  /* 0x000000ff2800020c */ /* 0x000ff60003f22270 */
[----:B------:R-:W-:Y:S02]  /*56d0*/  @!UPT UIADD3 URZ, UPT, UPT, URZ, URZ, URZ ;  /* 0x000000fffffff290 */ /* 0x000fe4000fffe0ff */
.L_x_106:
[----:B------:R-:W3:Y:S01]  /*56e0*/  SYNCS.PHASECHK.TRANS64.TRYWAIT P0, [UR19+0x128], R6 ;  /* 0x00012806ff0075a7 */ /* 0x000ee20008001113 */
[----:B------:R-:W-:Y:S02]  /*56f0*/  ELECT P2, URZ, PT ;  /* 0x0000000000ff782f */ /* 0x000fe40003840000 */
[----:B------:R-:W-:Y:S01]  /*5700*/  IADD3 R14, PT, PT, R14, 0x1, RZ ;  /* 0x000000010e0e7810 */ /* 0x000fe20007ffe0ff */
[----:B---3--:R-:W-:Y:S10]  /*5710*/  @!P0 BRA `(.L_x_107) ;  /* 0x0000002c00648947 */ /* 0x008ff40003800000 */
.L_x_189:
[----:B------:R-:W-:Y:S01]  /*5720*/  PLOP3.LUT P1, PT, P1, P2, PT, 0xf2, 0x2f ;  /* 0x00000000002f781c */ /* 0x000fe20000f25e72 */
[----:B------:R-:W-:Y:S01]  /*5730*/  UMOV UR16, 0x0 ;  /* 0x0000000000107882 */ /* 0x000fe20000000000 */
[----:B------:R-:W-:Y:S01]  /*5740*/  UMOV UR17, 0x10000000 ;  /* 0x1000000000117882 */ /* 0x000fe20000000000 */
[----:B------:R-:W-:Y:S01]  /*5750*/  UMOV UR12, UR36 ;  /* 0x00000024000c7c82 */ /* 0x000fe20008000000 */
[----:B------:R-:W-:Y:S01]  /*5760*/  LOP3.LUT R15, R15, 0x1, RZ, 0x3c, !PT ;  /* 0x000000010f0f7812 */ /* 0x000fe200078e3cff */
[----:B------:R-:W-:Y:S01]  /*5770*/  UPLOP3.LUT UP3, UPT, UPT, UPT, UPT, 0x80, 0x8 ;  /* 0x000000000008789c */ /* 0x000fe20003f6f070 */
[----:B------:R-:W-:Y:S07]  /*5780*/  UMOV UR36, UR29 ;  /* 0x0000001d00247c82 */ /* 0x000fee0008000000 */
[----:B-1----:R-:W-:Y:S01]  /*5790*/  @!P1 IADD3 R6, P0, PT, R16, 0x580, RZ ;  /* 0x0000058010069810 */ /* 0x002fe20007f1e0ff */
[----:B------:R-:W-:Y:S03]  /*57a0*/  VOTEU.ALL UP0, P1 ;  /* 0x0000000000ff7886 */ /* 0x000fe60000800000 */
[----:B------:R-:W-:Y:S01]  /*57b0*/  @!P1 R2UR UR5, R6 ;  /* 0x00000000060592ca */ /* 0x000fe200000e0000 */
[----:B------:R-:W-:Y:S01]  /*57c0*/  @!P1 IMAD.X R0, RZ, RZ, R17, P0 ;  /* 0x000000ffff009224 */ /* 0x000fe200000e0611 */
[----:B------:R-:W-:Y:S01]  /*57d0*/  @!UP0 USHF.L.U32 UR10, UR51, 0x6, URZ ;  /* 0x00000006330a8899 */ /* 0x000fe200080006ff */
[----:B------:R-:W-:Y:S01]  /*57e0*/  ISETP.NE.AND P0, PT, R14, 0x2, PT ;  /* 0x000000020e00780c */ /* 0x000fe20003f05270 */
[----:B------:R-:W-:Y:S02]  /*57f0*/  @!UP0 USHF.L.U32 UR11, UR50, 0x6, URZ ;  /* 0x00000006320b8899 */ /* 0x000fe400080006ff */
[----:B------:R-:W-:Y:S01]  /*5800*/  @!P1 R2UR UR4, R0 ;  /* 0x00000000000492ca */ /* 0x000fe200000e0000 */
[----:B------:R-:W-:Y:S01]  /*5810*/  @!UP0 UIADD3 UR8, UPT, UPT, UR19, 0x200, URZ ;  /* 0x0000020013088890 */ /* 0x000fe2000fffe0ff */
[----:B------:R-:W-:Y:S01]  /*5820*/  SEL R0, RZ, 0x1, P0 ;  /* 0x00000001ff007807 */ /* 0x000fe20000000000 */
[----:B------:R-:W-:Y:S01]  /*5830*/  @!UP0 UIADD3 UR9, UPT, UPT, UR19, 0x120, URZ ;  /* 0x0000012013098890 */ /* 0x000fe2000fffe0ff */
[----:B------:R-:W-:Y:S01]  /*5840*/  SEL R14, R14, RZ, P0 ;  /* 0x000000ff0e0e7207 */ /* 0x000fe20000000000 */
[----:B------:R-:W-:Y:S01]  /*5850*/  VOTEU.ALL UP0, P1 ;  /* 0x0000000000ff7886 */ /* 0x000fe20000800000 */
[----:B------:R-:W-:Y:S01]  /*5860*/  LOP3.LUT R13, R13, R0, RZ, 0x3c, !PT ;  /* 0x000000000d0d7212 */ /* 0x000fe200078e3cff */
[----:B------:R-:W-:Y:S01]  /*5870*/  IMAD.U32 R6, RZ, RZ, UR5 ;  /* 0x00000005ff067e24 */ /* 0x000fe2000f8e00ff */
[----:B------:R-:W-:Y:S02]  /*5880*/  UIADD3 UR51, UPT, UPT, UR14, UR48, URZ ;  /* 0x000000300e337290 */ /* 0x000fe4000fffe0ff */
[----:B------:R-:W-:Y:S03]  /*5890*/  UIADD3 UR50, UPT, UPT, UR15, UR49, URZ ;  /* 0x000000310f327290 */ /* 0x000fe6000fffe0ff */
[----:B------:R-:W-:Y:S01]  /*58a0*/  IMAD.U32 R7, RZ, RZ, UR4 ;  /* 0x00000004ff077e24 */ /* 0x000fe2000f8e00ff */
[----:B------:R-:W-:Y:S04]  /*58b0*/  @!P1 R2UR UR4, R6 ;  /* 0x00000000060492ca */ /* 0x000fe800000e0000 */
[----:B------:R-:W-:Y:S11]  /*58c0*/  @!P1 R2UR UR5, R7 ;  /* 0x00000000070592ca */ /* 0x000ff600000e0000 */
[----:B------:R-:W-:Y:S02]  /*58d0*/  @!UPT UIADD3 URZ, UPT, UPT, URZ, URZ, URZ ;  /* 0x000000fffffff290 */ /* 0x000fe4000fffe0ff */
[----:B------:R3:W-:Y:S01]  /*58e0*/  @!UP0 UTMALDG.3D [UR8], [UR4], desc[UR16] ;  /* 0x00001008040085b4 */ /* 0x0007e20008011000 */
[----:B------:R3:W-:Y:S01]  /*58f0*/  @!P1 SYNCS.ARRIVE.TRANS64.RED.A0TR RZ, [UR19+0x120], R12 ;  /* 0x0001200cffff99a7 */ /* 0x0007e20008300413 */
[----:B------:R-:W-:Y:S01]  /*5900*/  SYNCS.ARRIVE.TRANS64.RED.A1T0 RZ, [UR54], RZ ;  /* 0x000000ffffff79a7 */ /* 0x000fe20008100436 */
[----:B------:R-:W-:Y:S05]  /*5910*/  BRA.U UP1, `(.L_x_108) ;  /* 0xfffffff501a87547 */ /* 0x000fea000b83ffff */
[----:B------:R-:W-:Y:S07]  /*5920*/  MOV R0, UR19 ;  /* 0x0000001300007c02 */ /* 0x000fee0008000f00 */
.L_x_109:
[----:B-1----:R-:W-:-:S04]  /*5930*/  SHF.L.U32 R2, R15, 0x1f, RZ ;  /* 0x0000001f0f027819 */ /* 0x002fc800000006ff */
[----:B------:R1:W4:Y:S03]  /*5940*/  SYNCS.PHASECHK.TRANS64.TRYWAIT P0, [R0+URZ+0x128], R2 ;  /* 0x00012802000075a7 */ /* 0x00032600080011ff */
[----:B----4-:R-:W-:Y:S05]  /*5950*/  @!P0 NANOSLEEP.SYNCS 0x989680 ;  /* 0x009896800000895d */ /* 0x010fea0003900000 */
[----:B------:R-:W4:Y:S02]  /*5960*/  @!P0 SYNCS.PHASECHK.TRANS64 P0, [R0+URZ+0x128], R2 ;  /* 0x00012802000085a7 */ /* 0x000f2400080010ff */
[----:B--234-:R-:W-:Y:S05]  /*5970*/  @P0 EXIT ;  /* 0x000000000000094d */ /* 0x01cfea0003800000 */
[----:B------:R-:W-:Y:S05]  /*5980*/  BRA `(.L_x_109) ;  /* 0xfffffffc00e87947 */ /* 0x000fea000383ffff */
.L_x_100:
[----:B------:R-:W-:-:S06]  /*5990*/  UISETP.GE.AND UP0, UPT, UR11, 0x4, UPT ;  /* 0x000000040b00788c */ /* 0x000fcc000bf06270 */
[----:B------:R-:W-:-:S13]  /*59a0*/  PLOP3.LUT P0, PT, PT, PT, UP0, 0x80, 0x8 ;  /* 0x000000000008781c */ /* 0x000fda0003f0f008 */
[----:B-1----:R-:W-:Y:S05]  /*59b0*/  @!P0 EXIT ;  /* 0x000000000000894d */ /* 0x002fea0003800000 */
[----:B------:R-:W-:Y:S01]  /*59c0*/  BAR.SYNC.DEFER_BLOCKING 0x6, 0xa0 ;  /* 0x0182800000007b1d */ /* 0x000fe20000010000 */
[C---:B------:R-:W-:Y:S01]  /*59d0*/  IMAD.SHL.U32 R4, R78.reuse, 0x40, RZ ;  /* 0x000000404e047824 */ /* 0x040fe200078e00ff */
[----:B------:R-:W-:Y:S01]  /*59e0*/  SHF.R.U32.HI R5, RZ, 0x1, R78 ;  /* 0x00000001ff057819 */ /* 0x000fe2000001164e */
[C---:B------:R-:W-:Y:S01]  /*59f0*/  IMAD.SHL.U32 R2, R78.reuse, 0x8, RZ ;  /* 0x000000084e027824 */ /* 0x040fe200078e00ff */
[----:B------:R-:W-:Y:S01]  /*5a00*/  CS2R R86, SRZ ;  /* 0x0000000000567805 */ /* 0x000fe2000001ff00 */
[----:B------:R-:W-:Y:S01]  /*5a10*/  IMAD.U32 R37, R78, 0x10000, RZ ;  /* 0x000100004e257824 */ /* 0x000fe200078e00ff */
[----:B------:R-:W-:Y:S01]  /*5a20*/  UMOV UR57, 0x400 ;  /* 0x0000040000397882 */ /* 0x000fe20000000000 */
[C---:B------:R-:W-:Y:S01]  /*5a30*/  LOP3.LUT R3, R4.reuse, 0x180, RZ, 0xc0, !PT ;  /* 0x0000018004037812 */ /* 0x040fe200078ec0ff */
[----:B------:R-:W-:Y:S01]  /*5a40*/  ULEA UR57, UR54, UR57, 0x18 ;  /* 0x0000003936397291 */ /* 0x000fe2000f8ec0ff */
[----:B------:R-:W-:Y:S01]  /*5a50*/  LOP3.LUT R4, R4, 0x640, RZ, 0xc0, !PT ;  /* 0x0000064004047812 */ /* 0x000fe200078ec0ff */
[----:B------:R-:W1:Y:S01]  /*5a60*/  LDC.64 R70, c[0x0][0x888] ;  /* 0x00022200ff467b82 */ /* 0x000e620000000a00 */
[----:B------:R-:W-:Y:S01]  /*5a70*/  LOP3.LUT R2, R3, 0x30, R2, 0xf8, !PT ;  /* 0x0000003003027812 */ /* 0x000fe200078ef802 */
[----:B------:R-:W-:Y:S01]  /*5a80*/  IMAD.SHL.U32 R3, R82, 0x800, RZ ;  /* 0x0000080052037824 */ /* 0x000fe200078e00ff */
[----:B------:R-:W-:Y:S01]  /*5a90*/  UIADD3 UR4, UPT, UPT, UR57, 0x1200, URZ ;  /* 0x0000120039047890 */ /* 0x000fe2000fffe0ff */
[----:B------:R-:W-:Y:S01]  /*5aa0*/  IMAD.SHL.U32 R79, R78, 0x10, RZ ;  /* 0x000000104e4f7824 */ /* 0x000fe200078e00ff */
[----:B------:R-:W-:Y:S01]  /*5ab0*/  LOP3.LUT R2, R2, 0x20, R5, 0x78, !PT ;  /* 0x0000002002027812 */ /* 0x000fe200078e7805 */
[----:B------:R-:W-:Y:S01]  /*5ac0*/  IMAD.MOV.U32 R36, RZ, RZ, RZ ;  /* 0x000000ffff247224 */ /* 0x000fe200078e00ff */
[----:B------:R-:W-:Y:S01]  /*5ad0*/  LOP3.LUT R3, R4, 0x800, R3, 0xf8, !PT ;  /* 0x0000080004037812 */ /* 0x000fe200078ef803 */
[----:B------:R-:W2:Y:S01]  /*5ae0*/  LDC.64 R76, c[0x0][0x890] ;  /* 0x00022400ff4c7b82 */ /* 0x000ea20000000a00 */
[----:B------:R-:W-:-:S02]  /*5af0*/  LOP3.LUT R79, R79, 0x20, RZ, 0xc0, !PT ;  /* 0x000000204f4f7812 */ /* 0x000fc400078ec0ff */
[----:B------:R-:W-:Y:S02]  /*5b00*/  CS2R R84, SRZ ;  /* 0x0000000000547805 */ /* 0x000fe4000001ff00 */
[----:B------:R-:W-:Y:S01]  /*5b10*/  LOP3.LUT R80, R3, R2, RZ, 0xfc, !PT ;  /* 0x0000000203507212 */ /* 0x000fe200078efcff */
[----:B------:R-:W-:Y:S01]  /*5b20*/  IMAD.SHL.U32 R3, R82, 0x200000, RZ ;  /* 0x0020000052037824 */ /* 0x000fe200078e00ff */
[----:B------:R-:W3:Y:S01]  /*5b30*/  LDCU UR59, c[0x0][0x370] ;  /* 0x00006e00ff3b77ac */ /* 0x000ee20008000800 */
[----:B------:R-:W4:Y:S01]  /*5b40*/  LDS R0, [UR57+0x1f0] ;  /* 0x0001f039ff007984 */ /* 0x000f220008000800 */
[----:B------:R-:W-:Y:S01]  /*5b50*/  IMAD.U32 R88, RZ, RZ, UR4 ;  /* 0x00000004ff587e24 */ /* 0x000fe2000f8e00ff */
[----:B------:R-:W1:Y:S01]  /*5b60*/  LDC.64 R74, c[0x0][0x8b0] ;  /* 0x00022c00ff4a7b82 */ /* 0x000e620000000a00 */
[----:B------:R-:W-:Y:S01]  /*5b70*/  LOP3.LUT R3, R3, 0x200000, RZ, 0xc0, !PT ;  /* 0x0020000003037812 */ /* 0x000fe200078ec0ff */
[----:B------:R-:W-:Y:S01]  /*5b80*/  VIADD R2, R80, UR57 ;  /* 0x0000003950027c36 */ /* 0x000fe20008000000 */
[----:B------:R-:W1:Y:S02]  /*5b90*/  LDCU.64 UR62, c[0x0][0x348] ;  /* 0x00006900ff3e77ac */ /* 0x000e640008000a00 */
[----:B------:R-:W-:-:S02]  /*5ba0*/  LOP3.LUT R37, R3, 0x400000, R37, 0xf8, !PT ;  /* 0x0040000003257812 */ /* 0x000fc400078ef825 */
[----:B------:R-:W-:Y:S01]  /*5bb0*/  IADD3 R79, PT, PT, -R79, 0x200, R2 ;  /* 0x000002004f4f7810 */ /* 0x000fe20007ffe102 */
[----:B------:R-:W1:Y:S01]  /*5bc0*/  LDC.64 R72, c[0x0][0x8a8] ;  /* 0x00022a00ff487b82 */ /* 0x000e620000000a00 */
[----:B------:R-:W1:Y:S01]  /*5bd0*/  LDCU UR41, c[0x0][0xb0c] ;  /* 0x00016180ff2977ac */ /* 0x000e620008000800 */
[----:B------:R-:W1:Y:S01]  /*5be0*/  LDCU UR55, c[0x0][0xb20] ;  /* 0x00016400ff3777ac */ /* 0x000e620008000800 */
[----:B------:R-:W1:Y:S01]  /*5bf0*/  LDCU UR40, c[0x0][0xb30] ;  /* 0x00016600ff2877ac */ /* 0x000e620008000800 */
[----:B------:R-:W1:Y:S01]  /*5c00*/  LDCU.64 UR38, c[0x0][0xb28] ;  /* 0x00016500ff2677ac */ /* 0x000e620008000a00 */
[----:B------:R-:W1:Y:S01]  /*5c10*/  LDCU.128 UR44, c[0x0][0xb10] ;  /* 0x00016200ff2c77ac */ /* 0x000e620008000c00 */
[----:B------:R-:W1:Y:S01]  /*5c20*/  LDCU UR58, c[0x0][0x374] ;  /* 0x00006e80ff3a77ac */ /* 0x000e620008000800 */
[----:B------:R-:W-:Y:S01]  /*5c30*/  UIADD3 UR56, UPT, UPT, UR57, 0x200, URZ ;  /* 0x0000020039387890 */ /* 0x000fe2000fffe0ff */
[----:B--234-:R-:W-:-:S11]  /*5c40*/  IMAD.IADD R37, R0, 0x1, R37 ;  /* 0x0000000100257824 */ /* 0x01cfd600078e0225 */
.L_x_127:
[----:B------:R-:W-:Y:S02]  /*5c50*/  LEA R3, R84, UR57, 0x3 ;  /* 0x0000003954037c11 */ /* 0x000fe4000f8e18ff */
[----:B------:R-:W-:Y:S02]  /*5c60*/  SHF.L.U32 R0, R86, 0x1f, RZ ;  /* 0x0000001f56007819 */ /* 0x000fe400000006ff */
[----:B------:R-:W-:Y:S02]  /*5c70*/  LEA R4, R84, UR57, 0x4 ;  /* 0x0000003954047c11 */ /* 0x000fe4000f8e20ff */
[----:B--2---:R-:W2:Y:S02]  /*5c80*/  SYNCS.PHASECHK.TRANS64.TRYWAIT P0, [R3+URZ+0x140], R0 ;  /* 0x00014000030075a7 */ /* 0x004ea400080011ff */
[----:B-12---:R-:W-:Y:S05]  /*5c90*/  @!P0 BRA `(.L_x_110) ;  /* 0x00000028001c8947 */ /* 0x006fea0003800000 */
.L_x_190:
[----:B------:R-:W3:Y:S01]  /*5ca0*/  LDS.128 R4, [R4+0x1d0] ;  /* 0x0001d00004047984 */ /* 0x000ee20000000c00 */
[----:B------:R-:W-:Y:S01]  /*5cb0*/  UISETP.GE.AND UP0, UPT, UR37, 0x1, UPT ;  /* 0x000000012500788c */ /* 0x000fe2000bf06270 */
[----:B------:R-:W-:Y:S01]  /*5cc0*/  @!PT LDS RZ, [RZ] ;  /* 0x00000000fffff984 */ /* 0x000fe20000000800 */
[----:B------:R-:W-:Y:S01]  /*5cd0*/  @!PT LDS RZ, [RZ] ;  /* 0x00000000fffff984 */ /* 0x000fe20000000800 */
[----:B------:R-:W-:Y:S01]  /*5ce0*/  @!PT LDS RZ, [RZ] ;  /* 0x00000000fffff984 */ /* 0x000fe20000000800 */
[----:B------:R-:W-:Y:S01]  /*5cf0*/  @!PT LDS RZ, [RZ] ;  /* 0x00000000fffff984 */ /* 0x000fe20000000800 */
[----:B------:R4:W-:Y:S06]  /*5d00*/  MEMBAR.ALL.CTA ;  /* 0x0000000000007992 */ /* 0x0009ec0000008000 */
[----:B----4-:R-:W4:Y:S01]  /*5d10*/  FENCE.VIEW.ASYNC.S ;  /* 0x00000000000073c6 */ /* 0x010f220000000000 */
[----:B---3--:R-:W-:Y:S11]  /*5d20*/  LOP3.LUT P0, RZ, R6, 0x1, RZ, 0xc0, !PT ;  /* 0x0000000106ff7812 */ /* 0x008ff6000780c0ff */
[----:B------:R-:W-:Y:S02]  /*5d30*/  @!UPT UIADD3 URZ, UPT, UPT, URZ, URZ, URZ ;  /* 0x000000fffffff290 */ /* 0x000fe4000fffe0ff */
[----:B----4-:R-:W-:Y:S01]  /*5d40*/  VOTEU.ANY UP1, P0 ;  /* 0x0000000000ff7886 */ /* 0x010fe20000020100 */
[----:B------:R-:W-:Y:S01]  /*5d50*/  PLOP3.LUT P0, PT, PT, PT, UP1, 0x80, 0x8 ;  /* 0x000000000008781c */ /* 0x000fe20003f0f018 */
[----:B------:R-:W-:Y:S11]  /*5d60*/  UP2UR UR61, UPR, URZ, 0x2 ;  /* 0x00000002ff3d7883 */ /* 0x000ff60008000000 */
[----:B------:R-:W-:Y:S01]  /*5d70*/  @!UPT UIADD3 URZ, UPT, UPT, URZ, URZ, URZ ;  /* 0x000000fffffff290 */ /* 0x000fe2000fffe0ff */
[----:B--2---:R-:W-:Y:S02]  /*5d80*/  @P0 SHF.R.U32.HI R0, RZ, 0x10, R5 ;  /* 0x00000010ff000819 */ /* 0x004fe40000011605 */
        /* <DEDUP_REMOVED lines=12> */
[----:B-1----:R-:W-:Y:S02]  /*5e50*/  UIMAD.WIDE.U32 UR14, UR58, UR47, URZ ;  /* 0x0000002f3a0e72a5 */ /* 0x002fe4000f8e00ff */
[----:B------:R-:W-:Y:S02]  /*5e60*/  UISETP.NE.AND UP0, UPT, UR46, 0x1, UPT ;  /* 0x000000012e00788c */ /* 0x000fe4000bf05270 */
[----:B------:R-:W-:Y:S02]  /*5e70*/  USHF.R.U32.HI UR15, URZ, UR55, UR15 ;  /* 0x00000037ff0f7299 */ /* 0x000fe4000801160f */
[----:B------:R-:W-:Y:S02]  /*5e80*/  UIMAD.WIDE.U32 UR18, UR59, UR44, URZ ;  /* 0x0000002c3b1272a5 */ /* 0x000fe4000f8e00ff */
[----:B------:R-:W-:Y:S02]  /*5e90*/  UIMAD.WIDE.U32 UR20, UR42, UR47, URZ ;  /* 0x0000002f2a1472a5 */ /* 0x000fe4000f8e00ff */
[----:B------:R-:W-:Y:S02]  /*5ea0*/  USEL UR4, UR58, UR15, !UP0 ;  /* 0x0000000f3a047287 */ /* 0x000fe4000c000000 */
[----:B------:R-:W-:Y:S02]  /*5eb0*/  UISETP.NE.AND UP2, UPT, UR37, 0x1, UPT ;  /* 0x000000012500788c */ /* 0x000fe4000bf45270 */
[----:B------:R-:W-:Y:S02]  /*5ec0*/  USHF.R.U32.HI UR14, URZ, UR45, UR19 ;  /* 0x0000002dff0e7299 */ /* 0x000fe40008011613 */
[----:B------:R-:W-:Y:S02]  /*5ed0*/  USHF.R.U32.HI UR15, URZ, UR55, UR21 ;  /* 0x00000037ff0f7299 */ /* 0x000fe40008011615 */
[----:B------:R-:W-:Y:S02]  /*5ee0*/  UIMAD.WIDE.U32 UR18, UR4, UR38, URZ ;  /* 0x00000026041272a5 */ /* 0x000fe4000f8e00ff */
[----:B------:R-:W-:Y:S02]  /*5ef0*/  UISETP.NE.AND UP1, UPT, UR41, 0x1, UPT ;  /* 0x000000012900788c */ /* 0x000fe4000bf25270 */
[----:B------:R-:W-:Y:S02]  /*5f00*/  UIMAD.WIDE.U32 UR16, UR43, UR44, URZ ;  /* 0x0000002c2b1072a5 */ /* 0x000fe4000f8e00ff */
[----:B------:R-:W-:Y:S02]  /*5f10*/  USEL UR8, UR42, UR15, !UP0 ;  /* 0x0000000f2a087287 */ /* 0x000fe4000c000000 */
[----:B------:R-:W-:Y:S02]  /*5f20*/  USEL UR9, UR59, UR14, !UP1 ;  /* 0x0000000e3b097287 */ /* 0x000fe4000c800000 */
[----:B------:R-:W-:Y:S02]  /*5f30*/  USHF.R.U32.HI UR14, URZ, UR45, UR17 ;  /* 0x0000002dff0e7299 */ /* 0x000fe40008011611 */
[----:B------:R-:W-:Y:S02]  /*5f40*/  UIMAD.WIDE.U32 UR16, UR9, UR38, URZ ;  /* 0x00000026091072a5 */ /* 0x000fe4000f8e00ff */
[----:B------:R-:W-:Y:S02]  /*5f50*/  USEL UR5, UR43, UR14, !UP1 ;  /* 0x0000000e2b057287 */ /* 0x000fe4000c800000 */
[----:B------:R-:W-:Y:S02]  /*5f60*/  @UP2 USHF.R.U32.HI UR9, URZ, UR39, UR17 ;  /* 0x00000027ff092299 */ /* 0x000fe40008011611 */
[----:B------:R-:W-:Y:S02]  /*5f70*/  UIMAD.WIDE.U32 UR12, UR8, UR38, URZ ;  /* 0x00000026080c72a5 */ /* 0x000fe4000f8e00ff */
[----:B------:R-:W-:Y:S02]  /*5f80*/  UIMAD UR6, UR37, UR9, URZ ;  /* 0x00000009250672a4 */ /* 0x000fe4000f8e02ff */
[----:B------:R-:W-:Y:S01]  /*5f90*/  USHF.R.U32.HI UR11, URZ, UR39, UR13 ;  /* 0x00000027ff0b7299 */ /* 0x000fe2000801160d */
[----:B------:R-:W-:Y:S02]  /*5fa0*/  UMOV UR15, UR19 ;  /* 0x00000013000f7c82 */ /* 0x000fe40008000000 */
[----:B------:R-:W-:Y:S02]  /*5fb0*/  @UP2 USHF.R.U32.HI UR4, URZ, UR39, UR15 ;  /* 0x00000027ff042299 */ /* 0x000fe4000801160f */
[----:B------:R-:W-:Y:S02]  /*5fc0*/  USEL UR12, UR8, UR11, !UP2 ;  /* 0x0000000b080c7287 */ /* 0x000fe4000d000000 */
[----:B------:R-:W-:Y:S02]  /*5fd0*/  UIMAD UR4, UR37, UR4, URZ ;  /* 0x00000004250472a4 */ /* 0x000fe4000f8e02ff */
[----:B------:R-:W-:Y:S02]  /*5fe0*/  UIADD3 UR11, UPT, UPT, -UR12, URZ, URZ ;  /* 0x000000ff0c0b7290 */ /* 0x000fe4000fffe1ff */
[----:B------:R-:W-:Y:S02]  /*5ff0*/  UISETP.GE.AND UP0, UPT, UR8, UR4, UPT ;  /* 0x000000040800728c */ /* 0x000fe4000bf06270 */
[----:B------:R-:W-:Y:S02]  /*6000*/  UIMAD UR11, UR37, UR11, UR8 ;  /* 0x0000000b250b72a4 */ /* 0x000fe4000f8e0208 */
[----:B------:R-:W-:Y:S02]  /*6010*/  UISETP.GE.OR UP0, UPT, UR5, UR6, UP0 ;  /* 0x000000060500728c */ /* 0x000fe40008706670 */
[----:B------:R-:W-:Y:S02]  /*6020*/  UIMAD.WIDE.U32 UR6, UR5, UR38, URZ ;  /* 0x00000026050672a5 */ /* 0x000fe4000f8e00ff */
[----:B------:R-:W-:Y:S04]  /*6030*/  UIADD3 UR6, UPT, UPT, -UR8, URZ, URZ ;  /* 0x000000ff08067290 */ /* 0x000fe8000fffe1ff */
[----:B------:R-:W-:Y:S03]  /*6040*/  UIMAD UR42, UR46, UR6, UR42 ;  /* 0x000000062e2a72a4 */ /* 0x000fe6000f8e022a */
[----:B------:R-:W-:Y:S02]  /*6050*/  @!UP0 USHF.R.U32.HI UR4, URZ, UR39, UR7 ;  /* 0x00000027ff048299 */ /* 0x000fe40008011607 */
[----:B------:R-:W-:Y:S02]  /*6060*/  UIADD3 UR7, UPT, UPT, -UR5, URZ, URZ ;  /* 0x000000ff05077290 */ /* 0x000fe4000fffe1ff */
[----:B------:R-:W-:Y:S02]  /*6070*/  @!UP0 USEL UR4, UR5, UR4, !UP2 ;  /* 0x0000000405048287 */ /* 0x000fe4000d000000 */
[----:B------:R-:W-:Y:S02]  /*6080*/  UIMAD UR43, UR41, UR7, UR43 ;  /* 0x00000007292b72a4 */ /* 0x000fe4000f8e022b */
[----:B------:R-:W-:Y:S02]  /*6090*/  @!UP0 UIMAD UR10, UR9, UR11, UR4 ;  /* 0x0000000b090a82a4 */ /* 0x000fe4000f8e0204 */
[----:B------:R-:W-:Y:S04]  /*60a0*/  @!UP0 UIADD3 UR11, UPT, UPT, UR12, -UR4, URZ ;  /* 0x800000040c0b8290 */ /* 0x000fe8000fffe0ff */
[----:B------:R-:W-:Y:S03]  /*60b0*/  @!UP0 UIMAD UR8, UR11, UR37, UR5 ;  /* 0x000000250b0882a4 */ /* 0x000fe6000f8e0205 */
[----:B------:R-:W-:Y:S02]  /*60c0*/  @!UP0 UMOV UR5, UR10 ;  /* 0x0000000a00058c82 */ /* 0x000fe40008000000 */
[----:B------:R-:W-:Y:S02]  /*60d0*/  UIMAD UR43, UR5, UR41, UR43 ;  /* 0x00000029052b72a4 */ /* 0x000fe4000f8e022b */
[----:B------:R-:W-:Y:S11]  /*60e0*/  UIMAD UR42, UR8, UR46, UR42 ;  /* 0x0000002e082a72a4 */ /* 0x000ff6000f8e022a */
[----:B------:R-:W-:Y:S01]  /*60f0*/  @!UPT UIADD3 URZ, UPT, UPT, URZ, URZ, URZ ;  /* 0x000000fffffff290 */ /* 0x000fe2000fffe0ff */
.L_x_111:
[----:B-1----:R-:W-:Y:S01]  /*6100*/  UISETP.NE.AND UP0, UPT, UR40, 0x1, UPT ;  /* 0x000000012800788c */ /* 0x002fe2000bf05270 */
[----:B------:R-:W-:Y:S10]  /*6110*/  IADD3 R84, PT, PT, R84, 0x1, RZ ;  /* 0x0000000154547810 */ /* 0x000ff40007ffe0ff */
[----:B------:R-:W1:Y:S01]  /*6120*/  @!UP0 LDCU.128 UR8, c[0x0][0xb10] ;  /* 0x00016200ff0887ac */ /* 0x000e620008000c00 */
[----:B------:R-:W3:Y:S01]  /*6130*/  @!UP0 LDCU UR5, c[0x0][0xb0c] ;  /* 0x00016180ff0587ac */ /* 0x000ee20008000800 */
[----:B------:R-:W4:Y:S01]  /*6140*/  @!UP0 LDCU UR4, c[0x0][0xb20] ;  /* 0x00016400ff0487ac */ /* 0x000f220008000800 */
[----:B-1----:R-:W-:Y:S02]  /*6150*/  UIMAD.WIDE.U32 UR6, UR43, UR8, URZ ;  /* 0x000000082b0672a5 */ /* 0x002fe4000f8e00ff */
[----:B------:R-:W-:Y:S02]  /*6160*/  UIMAD.WIDE.U32 UR12, UR42, UR11, URZ ;  /* 0x0000000b2a0c72a5 */ /* 0x000fe4000f8e00ff */
[----:B------:R-:W-:Y:S02]  /*6170*/  @!UP0 UISETP.NE.AND UP1, UPT, UR10, 0x1, UPT ;  /* 0x000000010a00888c */ /* 0x000fe4000bf25270 */
[----:B------:R-:W-:Y:S02]  /*6180*/  @!UP0 USHF.R.U32.HI UR7, URZ, UR9, UR7 ;  /* 0x00000009ff078299 */ /* 0x000fe40008011607 */
[----:B---3--:R-:W-:Y:S02]  /*6190*/  @!UP0 UISETP.NE.AND UP2, UPT, UR5, 0x1, UPT ;  /* 0x000000010500888c */ /* 0x008fe4000bf45270 */
[----:B----4-:R-:W-:Y:S02]  /*61a0*/  @!UP0 USHF.R.U32.HI UR4, URZ, UR4, UR13 ;  /* 0x00000004ff048299 */ /* 0x010fe4000801160d */
[----:B------:R-:W-:Y:S02]  /*61b0*/  @!UP0 USEL UR7, UR43, UR7, !UP2 ;  /* 0x000000072b078287 */ /* 0x000fe4000d000000 */
[----:B------:R-:W-:Y:S04]  /*61c0*/  @!UP0 USEL UR6, UR42, UR4, !UP1 ;  /* 0x000000042a068287 */ /* 0x000fe8000c800000 */
[----:B------:R-:W-:Y:S02]  /*61d0*/  @!UP0 UIADD3 UR4, UPT, UPT, -UR7, UR6, URZ ;  /* 0x0000000607048290 */ /* 0x000fe4000fffe1ff */
[----:B------:R-:W-:Y:S02]  /*61e0*/  @!UP0 UIADD3 UR6, UPT, UPT, UR7, -UR6, URZ ;  /* 0x8000000607068290 */ /* 0x000fe4000fffe0ff */
[----:B------:R-:W-:Y:S02]  /*61f0*/  @!UP0 UIMAD UR43, UR4, UR5, UR43 ;  /* 0x00000005042b82a4 */ /* 0x000fe4000f8e022b */
[----:B------:R-:W-:Y:S02]  /*6200*/  @!UP0 UIMAD UR42, UR6, UR10, UR42 ;  /* 0x0000000a062a82a4 */ /* 0x000fe4000f8e022a */
[----:B------:R-:W-:Y:S09]  /*6210*/  ULOP3.LUT UP0, URZ, UR56, 0x1b0, URZ, 0xc0, !UPT ;  /* 0x000001b038ff7892 */ /* 0x000ff2000f80c0ff */
[----:B------:R-:W-:Y:S05]  /*6220*/  BRA.U !UP0, `(.L_x_112) ;  /* 0x0000000108407547 */ /* 0x000fea000b800000 */
[----:B------:R-:W1:Y:S01]  /*6230*/  LDCU.64 UR8, c[0x4][0x80] ;  /* 0x01001000ff0877ac */ /* 0x000e620008000a00 */
[----:B------:R-:W-:Y:S01]  /*6240*/  MOV R3, 0x0 ;  /* 0x0000000000037802 */ /* 0x000fe20000000f00 */
[----:B------:R-:W-:Y:S02]  /*6250*/  HFMA2 R12, -RZ, RZ, 0, 5.9604644775390625e-08 ;  /* 0x00000001ff0c7431 */ /* 0x000fe400000001ff */
[----:B------:R-:W-:Y:S02]  /*6260*/  IMAD.MOV.U32 R8, RZ, RZ, 0x70 ;  /* 0x00000070ff087424 */ /* 0x000fe400078e00ff */
[----:B------:R-:W-:Y:S01]  /*6270*/  IMAD.MOV.U32 R13, RZ, RZ, RZ ;  /* 0x000000ffff0d7224 */ /* 0x000fe200078e00ff */
[----:B------:R-:W3:Y:S01]  /*6280*/  LDCU.64 UR6, c[0x4][0x88] ;  /* 0x01001100ff0677ac */ /* 0x000ee20008000a00 */
[----:B------:R-:W4:Y:S01]  /*6290*/  LDC.64 R2, c[0x4][R3] ;  /* 0x0100000003027b82 */ /* 0x000f220000000a00 */
[----:B------:R-:W2:Y:S01]  /*62a0*/  LDCU.64 UR4, c[0x4][0x8] ;  /* 0x01000100ff0477ac */ /* 0x000ea20008000a00 */
[----:B-1----:R-:W-:Y:S01]  /*62b0*/  MOV R5, UR9 ;  /* 0x0000000900057c02 */ /* 0x002fe20008000f00 */
[----:B------:R-:W-:Y:S01]  /*62c0*/  IMAD.U32 R4, RZ, RZ, UR8 ;  /* 0x00000008ff047e24 */ /* 0x000fe2000f8e00ff */
[----:B---3--:R-:W-:Y:S01]  /*62d0*/  MOV R7, UR7 ;  /* 0x0000000700077c02 */ /* 0x008fe20008000f00 */
[----:B------:R-:W-:Y:S01]  /*62e0*/  IMAD.U32 R6, RZ, RZ, UR6 ;  /* 0x00000006ff067e24 */ /* 0x000fe2000f8e00ff */
[----:B--2---:R-:W-:Y:S01]  /*62f0*/  MOV R11, UR5 ;  /* 0x00000005000b7c02 */ /* 0x004fe20008000f00 */
[----:B------:R-:W-:Y:S02]  /*6300*/  IMAD.U32 R10, RZ, RZ, UR4 ;  /* 0x00000004ff0a7e24 */ /* 0x000fe4000f8e00ff */
[----:B------:R-:W-:Y:S07]  /*6310*/  LEPC R20, `(.L_x_112) ;  /* 0x000000001014794e */ /* 0x000fee0000000000 */
[----:B----45:R-:W-:Y:S05]  /*6320*/  CALL.ABS.NOINC R2 ;  /* 0x0000000002007343 */ /* 0x030fea0003c00000 */
.L_x_112:
[----:B------:R-:W-:Y:S01]  /*6330*/  LOP3.LUT P0, RZ, R88, 0x1b0, RZ, 0xc0, !PT ;  /* 0x000001b058ff7812 */ /* 0x000fe2000780c0ff */
[----:B------:R-:W-:Y:S11]  /*6340*/  BSSY.RECONVERGENT B6, `(.L_x_113) ;  /* 0x0000013000067945 */ /* 0x000ff60003800200 */
[----:B------:R-:W-:Y:S01]  /*6350*/  @!UPT UIADD3 URZ, UPT, UPT, URZ, URZ, URZ ;  /* 0x000000fffffff290 */ /* 0x000fe2000fffe0ff */
[----:B------:R-:W-:Y:S05]  /*6360*/  @!P0 BRA `(.L_x_114) ;  /* 0x0000000000408947 */ /* 0x000fea0003800000 */
        /* <DEDUP_REMOVED lines=16> */
.L_x_114:
[----:B------:R-:W-:Y:S05]  /*6470*/  BSYNC.RECONVERGENT B6 ;  /* 0x0000000000067941 */ /* 0x000fea0003800200 */
.L_x_113:
[----:B------:R-:W-:Y:S02]  /*6480*/  ISETP.NE.U32.AND P0, PT, R70, RZ, PT ;  /* 0x000000ff4600720c */ /* 0x000fe40003f05070 */
[C---:B------:R-:W-:Y:S02]  /*6490*/  ISETP.NE.U32.AND P2, PT, R76.reuse, RZ, PT ;  /* 0x000000ff4c00720c */ /* 0x040fe40003f45070 */
[----:B------:R-:W-:Y:S02]  /*64a0*/  ISETP.NE.AND.EX P0, PT, R71, RZ, PT, P0 ;  /* 0x000000ff4700720c */ /* 0x000fe40003f05300 */
[----:B------:R-:W-:Y:S02]  /*64b0*/  ISETP.NE.U32.AND P4, PT, R76, RZ, PT ;  /* 0x000000ff4c00720c */ /* 0x000fe40003f85070 */
[C---:B------:R-:W-:Y:S02]  /*64c0*/  ISETP.NE.AND.EX P2, PT, R77.reuse, RZ, P0, P2 ;  /* 0x000000ff4d00720c */ /* 0x040fe40000745320 */
[----:B------:R-:W-:Y:S02]  /*64d0*/  ISETP.NE.AND.EX P4, PT, R77, RZ, PT, P4 ;  /* 0x000000ff4d00720c */ /* 0x000fe40003f85340 */
[----:B------:R-:W-:Y:S02]  /*64e0*/  ISETP.NE.U32.AND P5, PT, R74, RZ, PT ;  /* 0x000000ff4a00720c */ /* 0x000fe40003fa5070 */
[----:B------:R-:W-:Y:S02]  /*64f0*/  PLOP3.LUT P0, PT, PT, PT, PT, 0x8, 0x80 ;  /* 0x000000000080781c */ /* 0x000fe40003f0e170 */
[----:B------:R-:W-:Y:S05]  /*6500*/  ISETP.NE.AND.EX P5, PT, R75, RZ, PT, P5 ;  /* 0x000000ff4b00720c */ /* 0x000fea0003fa5350 */
[----:B------:R-:W-:Y:S02]  /*6510*/  @!P2 ISETP.NE.U32.AND P1, PT, R70, RZ, PT ;  /* 0x000000ff4600a20c */ /* 0x000fe40003f25070 */
[----:B------:R-:W-:Y:S02]  /*6520*/  @!P2 PLOP3.LUT P0, PT, P4, PT, PT, 0x80, 0x8 ;  /* 0x000000000008a81c */ /* 0x000fe4000270f070 */
[----:B------:R-:W-:Y:S01]  /*6530*/  @!P2 ISETP.NE.AND.EX P1, PT, R71, RZ, PT, P1 ;  /* 0x000000ff4700a20c */ /* 0x000fe20003f25310 */
[----:B------:R-:W-:Y:S01]  /*6540*/  @!UPT UIADD3 URZ, UPT, UPT, URZ, URZ, URZ ;  /* 0x000000fffffff290 */ /* 0x000fe2000fffe0ff */
[----:B------:R-:W-:Y:S11]  /*6550*/  @!P4 BRA `(.L_x_115) ;  /* 0x00000000002cc947 */ /* 0x000ff60003800000 */
[----:B------:R-:W-:Y:S01]  /*6560*/  ISETP.NE.U32.AND P3, PT, R70, RZ, PT ;  /* 0x000000ff4600720c */ /* 0x000fe20003f65070 */
[----:B------:R-:W-:Y:S03]  /*6570*/  IMAD.MOV.U32 R81, RZ, RZ, 0x1 ;  /* 0x00000001ff517424 */ /* 0x000fe600078e00ff */
[----:B------:R-:W-:Y:S11]  /*6580*/  ISETP.NE.AND.EX P3, PT, R71, RZ, PT, P3 ;  /* 0x000000ff4700720c */ /* 0x000ff60003f65330 */
[----:B------:R-:W-:Y:S02]  /*6590*/  @!UPT UIADD3 URZ, UPT, UPT, URZ, URZ, URZ ;  /* 0x000000fffffff290 */ /* 0x000fe4000fffe0ff */
[----:B------:R-:W1:Y:S01]  /*65a0*/  @P3 LDC.64 R2, c[0x0][0x888] ;  /* 0x00022200ff023b82 */ /* 0x000e620000000a00 */
[----:B--2---:R-:W-:Y:S04]  /*65b0*/  @P3 IMAD R0, R76, UR36, RZ ;  /* 0x000000244c003c24 */ /* 0x004fe8000f8e02ff */
[----:B-1----:R-:W-:Y:S04]  /*65c0*/  @P3 IMAD.WIDE R2, R0, 0x4, R2 ;  /* 0x0000000400023825 */ /* 0x002fe800078e0202 */
[----:B------:R-:W-:Y:S01]  /*65d0*/  HFMA2 R0, -RZ, RZ, 0, 5.9604644775390625e-08 ;  /* 0x00000001ff007431 */ /* 0x000fe200000001ff */
[----:B-----5:R1:W5:Y:S04]  /*65e0*/  @P3 LDG.E R40, desc[UR52][R2.64] ;  /* 0x0000003402283981 */ /* 0x020368000c1e1900 */
[----:B------:R-:W-:Y:S01]  /*65f0*/  @!P3 PRMT R81, R0, 0x7610, R81 ;  /* 0x000076100051b816 */ /* 0x000fe20000000051 */
[----:B-1----:R-:W3:Y:S06]  /*6600*/  @!P3 LDC R40, c[0x0][0x880] ;  /* 0x00022000ff28bb82 */ /* 0x002eec0000000800 */
.L_x_115:
[----:B------:R-:W-:Y:S05]  /*6610*/  @!P5 BRA `(.L_x_116) ;  /* 0x000000000020d947 */ /* 0x000fea0003800000 */
[----:B------:R-:W-:Y:S04]  /*6620*/  ISETP.NE.U32.AND P3, PT, R72, RZ, PT ;  /* 0x000000ff4800720c */ /* 0x000fe80003f65070 */
[----:B------:R-:W-:Y:S11]  /*6630*/  ISETP.NE.AND.EX P3, PT, R73, RZ, PT, P3 ;  /* 0x000000ff4900720c */ /* 0x000ff60003f65330 */
[----:B------:R-:W-:Y:S02]  /*6640*/  @!UPT UIADD3 URZ, UPT, UPT, URZ, URZ, URZ ;  /* 0x000000fffffff290 */ /* 0x000fe4000fffe0ff */
[----:B------:R-:W1:Y:S01]  /*6650*/  @P3 LDC.64 R2, c[0x0][0x8a8] ;  /* 0x00022a00ff023b82 */ /* 0x000e620000000a00 */
[----:B--2---:R-:W-:Y:S04]  /*6660*/  @P3 IMAD R0, R74, UR36, RZ ;  /* 0x000000244a003c24 */ /* 0x004fe8000f8e02ff */
[----:B-1----:R-:W-:Y:S05]  /*6670*/  @P3 IMAD.WIDE R2, R0, 0x4, R2 ;  /* 0x0000000400023825 */ /* 0x002fea00078e0202 */
[----:B-----5:R1:W5:Y:S02]  /*6680*/  @P3 LDG.E R38, desc[UR52][R2.64] ;  /* 0x0000003402263981 */ /* 0x020364000c1e1900 */
[----:B-1----:R-:W4:Y:S02]  /*6690*/  @!P3 LDC R38, c[0x0][0x8a0] ;  /* 0x00022800ff26bb82 */ /* 0x002f240000000800 */
.L_x_116:
[----:B---3-5:R-:W-:Y:S01]  /*66a0*/  @!P2 ISETP.NE.AND P3, PT, R40, RZ, PT ;  /* 0x000000ff2800a20c */ /* 0x028fe20003f65270 */
[----:B------:R-:W-:Y:S01]  /*66b0*/  BSSY B1, `(.L_x_117) ;  /* 0x0000036000017945 */ /* 0x000fe20003800000 */
[----:B------:R-:W-:Y:S02]  /*66c0*/  @!P2 SEL R2, RZ, 0xffffffff, P1 ;  /* 0xffffffffff02a807 */ /* 0x000fe40000800000 */
[----:B------:R-:W-:Y:S02]  /*66d0*/  CS2R R50, SRZ ;  /* 0x0000000000327805 */ /* 0x000fe4000001ff00 */
[----:B--2---:R-:W-:Y:S02]  /*66e0*/  @!P2 SEL R0, RZ, 0xffffffff, P3 ;  /* 0xffffffffff00a807 */ /* 0x004fe40001800000 */
[----:B------:R-:W-:Y:S02]  /*66f0*/  CS2R R48, SRZ ;  /* 0x0000000000307805 */ /* 0x000fe4000001ff00 */
[----:B------:R-:W-:Y:S02]  /*6700*/  @!P2 LOP3.LUT P1, RZ, R81, 0xff, RZ, 0xc0, !PT ;  /* 0x000000ff51ffa812 */ /* 0x000fe4000782c0ff */
[----:B------:R-:W-:Y:S02]  /*6710*/  CS2R R46, SRZ ;  /* 0x00000000002e7805 */ /* 0x000fe4000001ff00 */
[----:B------:R-:W-:Y:S02]  /*6720*/  LEA R83, R36, UR57, 0x3 ;  /* 0x0000003924537c11 */ /* 0x000fe4000f8e18ff */
[----:B------:R-:W-:Y:S02]  /*6730*/  CS2R R44, SRZ ;  /* 0x00000000002c7805 */ /* 0x000fe4000001ff00 */
[----:B------:R-:W-:Y:S01]  /*6740*/  @P0 SEL R0, R2, R0, !P1 ;  /* 0x0000000002000207 */ /* 0x000fe20004800000 */
[----:B------:R-:W-:Y:S01]  /*6750*/  IMAD R2, R36, 0x20, R37 ;  /* 0x0000002024027824 */ /* 0x000fe200078e0225 */
[----:B------:R-:W-:Y:S02]  /*6760*/  SHF.L.U32 R4, R87, 0x1f, RZ ;  /* 0x0000001f57047819 */ /* 0x000fe400000006ff */
[----:B------:R-:W-:Y:S02]  /*6770*/  @!P2 LOP3.LUT R0, R0, 0x1, RZ, 0xc0, !PT ;  /* 0x000000010000a812 */ /* 0x000fe400078ec0ff */
[----:B------:R-:W-:Y:S02]  /*6780*/  PLOP3.LUT P5, PT, PT, PT, PT, 0x8, 0x80 ;  /* 0x000000000080781c */ /* 0x000fe40003fae170 */
[----:B------:R-:W-:Y:S11]  /*6790*/  ISETP.NE.U32.OR P2, PT, R0, 0x1, P2 ;  /* 0x000000010000780c */ /* 0x000ff60001745470 */
[----:B------:R-:W-:Y:S02]  /*67a0*/  @!UPT UIADD3 URZ, UPT, UPT, URZ, URZ, URZ ;  /* 0x000000fffffff290 */ /* 0x000fe4000fffe0ff */
[----:B------:R-:W-:Y:S04]  /*67b0*/  @P2 SHF.L.U32 R0, R85, 0x1f, RZ ;  /* 0x0000001f55002819 */ /* 0x000fe800000006ff */
[----:B------:R-:W1:Y:S01]  /*67c0*/  @P2 SYNCS.PHASECHK.TRANS64.TRYWAIT P0, [UR57+0x120], R0 ;  /* 0x00012000ff0025a7 */ /* 0x000e620008001139 */
[----:B------:R2:W3:Y:S01]  /*67d0*/  SYNCS.PHASECHK.TRANS64.TRYWAIT P3, [R83+URZ+0x160], R4 ;  /* 0x00016004530075a7 */ /* 0x0004e200080611ff */
[----:B-1----:R-:W-:Y:S01]  /*67e0*/  @P2 PLOP3.LUT P5, PT, P0, PT, PT, 0x8, 0x80 ;  /* 0x000000000080281c */ /* 0x002fe200007ae170 */
[----:B------:R-:W-:Y:S01]  /*67f0*/  @!UPT UIADD3 URZ, UPT, UPT, URZ, URZ, URZ ;  /* 0x000000fffffff290 */ /* 0x000fe2000fffe0ff */
[----:B--23--:R-:W-:Y:S11]  /*6800*/  @!P2 BRA `(.L_x_118) ;  /* 0x000000000080a947 */ /* 0x00cff60003800000 */
[----:B------:R-:W-:Y:S01]  /*6810*/  ISETP.NE.U32.AND P0, PT, R70, RZ, PT ;  /* 0x000000ff4600720c */ /* 0x000fe20003f05070 */
[----:B------:R-:W-:Y:S01]  /*6820*/  BSSY B0, `(.L_x_119) ;  /* 0x0000012000007945 */ /* 0x000fe20003800000 */
[----:B------:R-:W-:Y:S02]  /*6830*/  ISETP.NE.AND P2, PT, R40, RZ, PT ;  /* 0x000000ff2800720c */ /* 0x000fe40003f45270 */
[----:B------:R-:W-:Y:S02]  /*6840*/  CS2R R46, SRZ ;  /* 0x00000000002e7805 */ /* 0x000fe4000001ff00 */
[----:B------:R-:W-:Y:S02]  /*6850*/  ISETP.NE.AND.EX P0, PT, R71, RZ, PT, P0 ;  /* 0x000000ff4700720c */ /* 0x000fe40003f05300 */
[----:B------:R-:W-:Y:S02]  /*6860*/  CS2R R44, SRZ ;  /* 0x00000000002c7805 */ /* 0x000fe4000001ff00 */
[----:B------:R-:W-:Y:S02]  /*6870*/  LOP3.LUT P1, RZ, R81, 0xff, RZ, 0xc0, !PT ;  /* 0x000000ff51ff7812 */ /* 0x000fe4000782c0ff */
[----:B------:R-:W-:Y:S02]  /*6880*/  CS2R R50, SRZ ;  /* 0x0000000000327805 */ /* 0x000fe4000001ff00 */
[----:B------:R-:W-:Y:S02]  /*6890*/  SEL R0, RZ, 0xffffffff, P2 ;  /* 0xffffffffff007807 */ /* 0x000fe40001000000 */
[----:B------:R-:W-:Y:S02]  /*68a0*/  CS2R R48, SRZ ;  /* 0x0000000000307805 */ /* 0x000fe4000001ff00 */
[----:B------:R-:W-:Y:S04]  /*68b0*/  SEL R3, RZ, 0xffffffff, P0 ;  /* 0xffffffffff037807 */ /* 0x000fe80000000000 */
[----:B------:R-:W-:Y:S04]  /*68c0*/  @P4 SEL R0, R3, R0, !P1 ;  /* 0x0000000003004207 */ /* 0x000fe80004800000 */
[----:B------:R-:W-:Y:S04]  /*68d0*/  LOP3.LUT R0, R0, 0x1, RZ, 0xc0, !PT ;  /* 0x0000000100007812 */ /* 0x000fe800078ec0ff */
[----:B------:R-:W-:Y:S01]  /*68e0*/  ISETP.NE.U32.AND P0, PT, R0, 0x1, PT ;  /* 0x000000010000780c */ /* 0x000fe20003f05070 */
[----:B------:R-:W-:Y:S01]  /*68f0*/  @!UPT UIADD3 URZ, UPT, UPT, URZ, URZ, URZ ;  /* 0x000000fffffff290 */ /* 0x000fe2000fffe0ff */
[----:B------:R-:W-:Y:S11]  /*6900*/  @!P5 BRA `(.L_x_120) ;  /* 0x00000000000cd947 */ /* 0x000ff60003800000 */
[----:B------:R-:W-:Y:S04]  /*6910*/  SHF.L.U32 R3, R85, 0x1f, RZ ;  /* 0x0000001f55037819 */ /* 0x000fe800000006ff */
[----:B------:R-:W1:Y:S02]  /*6920*/  SYNCS.PHASECHK.TRANS64.TRYWAIT P1, [UR57+0x120], R3 ;  /* 0x00012003ff0075a7 */ /* 0x000e640008021139 */
[----:B-1----:R-:W-:Y:S05]  /*6930*/  @!P1 BRA `(.L_x_121) ;  /* 0x0000001c00089947 */ /* 0x002fea0003800000 */
.L_x_120:
[----:B------:R-:W-:Y:S05]  /*6940*/  BSYNC B0 ;  /* 0x0000000000007941 */ /* 0x000fea0003800000 */
.L_x_119:
[----:B------:R2:W3:Y:S01]  /*6950*/  @P0 LDS.128 R44, [R80+UR57+0x200] ;  /* 0x00020039502c0984 */ /* 0x0004e20008000c00 */
[----:B------:R-:W-:Y:S01]  /*6960*/  UIADD3 UR4, UPT, UPT, UR57, 0x128, URZ ;  /* 0x0000012839047890 */ /* 0x000fe2000fffe0ff */
[----:B------:R-:W-:Y:S02]  /*6970*/  LOP3.LUT R85, R85, 0x1, RZ, 0x3c, !PT ;  /* 0x0000000155557812 */ /* 0x000fe400078e3cff */
[----:B------:R2:W1:Y:S01]  /*6980*/  @P0 LDS.128 R48, [R79+0x10] ;  /* 0x000010004f300984 */ /* 0x0004620000000c00 */
[----:B------:R-:W-:Y:S01]  /*6990*/  UPRMT UR4, UR54, 0x654, UR4 ;  /* 0x0000065436047896 */ /* 0x000fe20008000004 */
[----:B------:R-:W-:Y:S01]  /*69a0*/  @!PT LDS RZ, [RZ] ;  /* 0x00000000fffff984 */ /* 0x000fe20000000800 */
[----:B------:R-:W-:Y:S01]  /*69b0*/  @!PT LDS RZ, [RZ] ;  /* 0x00000000fffff984 */ /* 0x000fe20000000800 */
[----:B------:R-:W-:Y:S01]  /*69c0*/  @!PT LDS RZ, [RZ] ;  /* 0x00000000fffff984 */ /* 0x000fe20000000800 */
[----:B------:R-:W-:Y:S01]  /*69d0*/  @!PT LDS RZ, [RZ] ;  /* 0x00000000fffff984 */ /* 0x000fe20000000800 */
[----:B------:R5:W-:Y:S06]  /*69e0*/  MEMBAR.ALL.CTA ;  /* 0x0000000000007992 */ /* 0x000bec0000008000 */
[----:B-----5:R-:W5:Y:S02]  /*69f0*/  FENCE.VIEW.ASYNC.S ;  /* 0x00000000000073c6 */ /* 0x020f640000000000 */
[----:B-----5:R-:W-:Y:S03]  /*6a00*/  SYNCS.ARRIVE.TRANS64.RED.A1T0 RZ, [UR4], RZ ;  /* 0x000000ffffff79a7 */ /* 0x020fe60008100404 */
.L_x_118:
[----:B------:R-:W-:Y:S05]  /*6a10*/  BSYNC B1 ;  /* 0x0000000000017941 */ /* 0x000fea0003800000 */
.L_x_117:
[----:B-1----:R-:W-:Y:S04]  /*6a20*/  SHF.R.U32.HI R0, RZ, 0x15, R2 ;  /* 0x00000015ff007819 */ /* 0x002fe80000011602 */
[----:B------:R-:W-:Y:S01]  /*6a30*/  LOP3.LUT P0, RZ, R0, 0x3, R82, 0x48, !PT ;  /* 0x0000000300ff7812 */ /* 0x000fe20007804852 */
[----:B------:R-:W-:Y:S01]  /*6a40*/  @!UPT UIADD3 URZ, UPT, UPT, URZ, URZ, URZ ;  /* 0x000000fffffff290 */ /* 0x000fe2000fffe0ff */
[----:B------:R-:W-:Y:S11]  /*6a50*/  @P3 BRA `(.L_x_122) ;  /* 0x0000000000083947 */ /* 0x000ff60003800000 */
[----:B------:R-:W1:Y:S02]  /*6a60*/  SYNCS.PHASECHK.TRANS64.TRYWAIT P1, [R83+URZ+0x160], R4 ;  /* 0x00016004530075a7 */ /* 0x000e6400080211ff */
[----:B-1----:R-:W-:Y:S05]  /*6a70*/  @!P1 BRA `(.L_x_123) ;  /* 0x0000001800d09947 */ /* 0x002fea0003800000 */
.L_x_122:
[----:B------:R-:W-:Y:S05]  /*6a80*/  @!P0 BRA `(.L_x_124) ;  /* 0x0000000000408947 */ /* 0x000fea0003800000 */
[----:B------:R-:W1:Y:S01]  /*6a90*/  LDCU.64 UR8, c[0x4][0x70] ;  /* 0x01000e00ff0877ac */ /* 0x000e620008000a00 */
[----:B------:R-:W-:Y:S01]  /*6aa0*/  MOV R15, 0x0 ;  /* 0x00000000000f7802 */ /* 0x000fe20000000f00 */
[----:B------:R-:W-:Y:S02]  /*6ab0*/  HFMA2 R12, -RZ, RZ, 0, 5.9604644775390625e-08 ;  /* 0x00000001ff0c7431 */ /* 0x000fe400000001ff */
[----:B------:R-:W-:Y:S02]  /*6ac0*/  IMAD.MOV.U32 R8, RZ, RZ, 0x192 ;  /* 0x00000192ff087424 */ /* 0x000fe400078e00ff */
[----:B------:R-:W-:Y:S01]  /*6ad0*/  IMAD.MOV.U32 R13, RZ, RZ, RZ ;  /* 0x000000ffff0d7224 */ /* 0x000fe200078e00ff */
[----:B------:R-:W5:Y:S01]  /*6ae0*/  LDCU.64 UR6, c[0x4][0x78] ;  /* 0x01000f00ff0677ac */ /* 0x000f620008000a00 */
[----:B------:R-:W2:Y:S01]  /*6af0*/  LDC.64 R14, c[0x4][R15] ;  /* 0x010000000f0e7b82 */ /* 0x000ea20000000a00 */
[----:B------:R-:W3:Y:S01]  /*6b00*/  LDCU.64 UR4, c[0x4][0x10] ;  /* 0x01000200ff0477ac */ /* 0x000ee20008000a00 */
[----:B-1----:R-:W-:Y:S01]  /*6b10*/  MOV R5, UR9 ;  /* 0x0000000900057c02 */ /* 0x002fe20008000f00 */
[----:B------:R-:W-:Y:S01]  /*6b20*/  IMAD.U32 R4, RZ, RZ, UR8 ;  /* 0x00000008ff047e24 */ /* 0x000fe2000f8e00ff */
[----:B-----5:R-:W-:Y:S01]  /*6b30*/  MOV R7, UR7 ;  /* 0x0000000700077c02 */ /* 0x020fe20008000f00 */
[----:B------:R-:W-:Y:S01]  /*6b40*/  IMAD.U32 R6, RZ, RZ, UR6 ;  /* 0x00000006ff067e24 */ /* 0x000fe2000f8e00ff */
[----:B---3--:R-:W-:Y:S01]  /*6b50*/  MOV R11, UR5 ;  /* 0x00000005000b7c02 */ /* 0x008fe20008000f00 */
[----:B------:R-:W-:Y:S02]  /*6b60*/  IMAD.U32 R10, RZ, RZ, UR4 ;  /* 0x00000004ff0a7e24 */ /* 0x000fe4000f8e00ff */
[----:B------:R-:W-:Y:S07]  /*6b70*/  LEPC R20, `(.L_x_124) ;  /* 0x000000001014794e */ /* 0x000fee0000000000 */
[----:B--2-4-:R-:W-:Y:S05]  /*6b80*/  CALL.ABS.NOINC R14 ;  /* 0x000000000e007343 */ /* 0x014fea0003c00000 */
.L_x_124:
[----:B------:R-:W-:Y:S01]  /*6b90*/  LOP3.LUT P0, RZ, R78, 0x60, RZ, 0xc0, !PT ;  /* 0x000000604eff7812 */ /* 0x000fe2000780c0ff */
[----:B------:R-:W-:Y:S05]  /*6ba0*/  WARPSYNC.ALL ;  /* 0x0000000000007948 */ /* 0x000fea0003800000 */
[----:B------:R-:W-:Y:S01]  /*6bb0*/  R2UR UR4, R2 ;  /* 0x00000000020472ca */ /* 0x000fe200000e0000 */
[----:B---3--:R-:W-:Y:S01]  /*6bc0*/  IMAD.U32 R64, R46, 0x10000, RZ ;  /* 0x000100002e407824 */ /* 0x008fe200078e00ff */
[----:B------:R-:W-:Y:S01]  /*6bd0*/  SHF.L.U32 R41, R44, 0x10, RZ ;  /* 0x000000102c297819 */ /* 0x000fe200000006ff */
[----:B------:R-:W-:Y:S01]  /*6be0*/  IMAD.U32 R63, R48, 0x10000, RZ ;  /* 0x00010000303f7824 */ /* 0x000fe200078e00ff */
[----:B------:R-:W-:Y:S01]  /*6bf0*/  PRMT R39, R44, 0x8880, RZ ;  /* 0x000088802c277816 */ /* 0x000fe200000000ff */
[----:B------:R-:W-:Y:S01]  /*6c00*/  IMAD.U32 R53, R50, 0x10000, RZ ;  /* 0x0001000032357824 */ /* 0x000fe200078e00ff */
[----:B------:R-:W-:Y:S01]  /*6c10*/  SHF.L.U32 R42, R44, 0x8, RZ ;  /* 0x000000082c2a7819 */ /* 0x000fe200000006ff */
[----:B------:R-:W-:Y:S01]  /*6c20*/  BSSY.RECONVERGENT B0, `(.L_x_125) ;  /* 0x000009e000007945 */ /* 0x000fe20003800200 */
[----:B------:R-:W-:Y:S02]  /*6c30*/  SHF.R.S32.HI R41, RZ, 0x18, R41 ;  /* 0x00000018ff297819 */ /* 0x000fe40000011429 */
[----:B------:R-:W-:Y:S02]  /*6c40*/  SHF.R.S32.HI R42, RZ, 0x18, R42 ;  /* 0x00000018ff2a7819 */ /* 0x000fe4000001142a */
[----:B------:R-:W-:Y:S01]  /*6c50*/  SHF.R.S32.HI R43, RZ, 0x18, R44 ;  /* 0x00000018ff2b7819 */ /* 0x000fe2000001142c */
[----:B------:R-:W1:Y:S01]  /*6c60*/  LDTM.x32 R4, tmem[UR4] ;  /* 0x00000004000479ee */ /* 0x000e6200082c0000 */
[----:B------:R-:W-:Y:S01]  /*6c70*/  NOP ;  /* 0x0000000000007918 */ /* 0x000fe20000000000 */
[----:B------:R-:W-:Y:S02]  /*6c80*/  IADD3 R83, PT, PT, R83, 0x180, RZ ;  /* 0x0000018053537810 */ /* 0x000fe40007ffe0ff */
[----:B------:R-:W-:Y:S02]  /*6c90*/  PRMT R69, R45, 0x8880, RZ ;  /* 0x000088802d457816 */ /* 0x000fe400000000ff */
[----:B------:R-:W-:Y:S02]  /*6ca0*/  LOP3.LUT R83, R83, 0xfefffff8, RZ, 0xc0, !PT ;  /* 0xfefffff853537812 */ /* 0x000fe400078ec0ff */
[----:B------:R-:W-:Y:S02]  /*6cb0*/  SHF.L.U32 R68, R45, 0x10, RZ ;  /* 0x000000102d447819 */ /* 0x000fe400000006ff */
[----:B-1----:R1:W-:Y:S01]  /*6cc0*/  SYNCS.ARRIVE.TRANS64.RED.A1T0 RZ, [R83+URZ], RZ ;  /* 0x000000ff53ff79a7 */ /* 0x0023e200081004ff */
[----:B------:R-:W-:Y:S02]  /*6cd0*/  SHF.R.S32.HI R44, RZ, 0x18, R45 ;  /* 0x00000018ff2c7819 */ /* 0x000fe4000001142d */
[----:B------:R-:W-:Y:S02]  /*6ce0*/  PRMT R66, R46, 0x8880, RZ ;  /* 0x000088802e427816 */ /* 0x000fe400000000ff */
[C---:B------:R-:W-:Y:S02]  /*6cf0*/  PRMT R60, R47.reuse, 0x8880, RZ ;  /* 0x000088802f3c7816 */ /* 0x040fe400000000ff */
[C---:B------:R-:W-:Y:S02]  /*6d00*/  SHF.L.U32 R59, R47.reuse, 0x10, RZ ;  /* 0x000000102f3b7819 */ /* 0x040fe400000006ff */
[----:B------:R-:W-:Y:S02]  /*6d10*/  SHF.L.U32 R58, R47, 0x8, RZ ;  /* 0x000000082f3a7819 */ /* 0x000fe400000006ff */
[C---:B------:R-:W-:Y:S02]  /*6d20*/  PRMT R65, R48.reuse, 0x8880, RZ ;  /* 0x0000888030417816 */ /* 0x040fe400000000ff */
[----:B------:R-:W-:Y:S01]  /*6d30*/  SHF.L.U32 R62, R48, 0x8, RZ ;  /* 0x00000008303e7819 */ /* 0x000fe200000006ff */
[C---:B----4-:R-:W-:Y:S01]  /*6d40*/  IMAD R0, R38.reuse, R4, RZ ;  /* 0x0000000426007224 */ /* 0x050fe200078e02ff */
[----:B------:R-:W-:Y:S01]  /*6d50*/  SHF.R.S32.HI R4, RZ, 0x18, R68 ;  /* 0x00000018ff047819 */ /* 0x000fe20000011444 */
[C---:B------:R-:W-:Y:S01]  /*6d60*/  IMAD R2, R38.reuse, R5, RZ ;  /* 0x0000000526027224 */ /* 0x040fe200078e02ff */
[C---:B------:R-:W-:Y:S01]  /*6d70*/  PRMT R57, R49.reuse, 0x8880, RZ ;  /* 0x0000888031397816 */ /* 0x040fe200000000ff */
[C---:B------:R-:W-:Y:S01]  /*6d80*/  IMAD R3, R38.reuse, R6, RZ ;  /* 0x0000000626037224 */ /* 0x040fe200078e02ff */
[----:B------:R-:W-:Y:S01]  /*6d90*/  SHF.L.U32 R56, R49, 0x10, RZ ;  /* 0x0000001031387819 */ /* 0x000fe200000006ff */
[----:B------:R-:W-:Y:S01]  /*6da0*/  IMAD R0, R39, R40, R0 ;  /* 0x0000002827007224 */ /* 0x000fe200078e0200 */
[----:B------:R-:W-:Y:S01]  /*6db0*/  MOV R39, R66 ;  /* 0x0000004200277202 */ /* 0x000fe20000000f00 */
[----:B------:R-:W-:Y:S01]  /*6dc0*/  IMAD R7, R38, R7, RZ ;  /* 0x0000000726077224 */ /* 0x000fe200078e02ff */
[----:B------:R-:W-:Y:S01]  /*6dd0*/  SHF.L.U32 R55, R49, 0x8, RZ ;  /* 0x0000000831377819 */ /* 0x000fe200000006ff */
[-C--:B------:R-:W-:Y:S01]  /*6de0*/  IMAD R2, R41, R40.reuse, R2 ;  /* 0x0000002829027224 */ /* 0x080fe200078e0202 */
[----:B------:R-:W-:Y:S01]  /*6df0*/  SHF.R.S32.HI R41, RZ, 0x18, R48 ;  /* 0x00000018ff297819 */ /* 0x000fe20000011430 */
[-C--:B------:R-:W-:Y:S01]  /*6e00*/  IMAD R3, R42, R40.reuse, R3 ;  /* 0x000000282a037224 */ /* 0x080fe200078e0203 */
[----:B------:R-:W-:Y:S01]  /*6e10*/  SHF.L.U32 R48, R51, 0x8, RZ ;  /* 0x0000000833307819 */ /* 0x000fe200000006ff */
[----:B------:R-:W-:Y:S01]  /*6e20*/  IMAD R7, R43, R40, R7 ;  /* 0x000000282b077224 */ /* 0x000fe200078e0207 */
[----:B------:R-:W-:Y:S01]  /*6e30*/  SHF.L.U32 R67, R45, 0x8, RZ ;  /* 0x000000082d437819 */ /* 0x000fe200000006ff */
[C---:B------:R-:W-:Y:S01]  /*6e40*/  IMAD R8, R38.reuse, R8, RZ ;  /* 0x0000000826087224 */ /* 0x040fe200078e02ff */
[----:B------:R-:W-:Y:S01]  /*6e50*/  SHF.R.S32.HI R45, RZ, 0x18, R46 ;  /* 0x00000018ff2d7819 */ /* 0x000fe2000001142e */
[----:B------:R-:W-:Y:S01]  /*6e60*/  IMAD R9, R38, R9, RZ ;  /* 0x0000000926097224 */ /* 0x000fe200078e02ff */
[----:B------:R-:W-:Y:S01]  /*6e70*/  SHF.L.U32 R61, R46, 0x8, RZ ;  /* 0x000000082e3d7819 */ /* 0x000fe200000006ff */
[C---:B------:R-:W-:Y:S01]  /*6e80*/  IMAD R10, R38.reuse, R10, RZ ;  /* 0x0000000a260a7224 */ /* 0x040fe200078e02ff */
[----:B------:R-:W-:Y:S01]  /*6e90*/  SHF.R.S32.HI R46, RZ, 0x18, R47 ;  /* 0x00000018ff2e7819 */ /* 0x000fe2000001142f */
[C---:B------:R-:W-:Y:S01]  /*6ea0*/  IMAD R11, R38.reuse, R11, RZ ;  /* 0x0000000b260b7224 */ /* 0x040fe200078e02ff */
[----:B------:R-:W-:Y:S01]  /*6eb0*/  SHF.R.S32.HI R42, RZ, 0x18, R49 ;  /* 0x00000018ff2a7819 */ /* 0x000fe20000011431 */
[----:B------:R-:W-:Y:S01]  /*6ec0*/  IMAD R6, R38, R15, RZ ;  /* 0x0000000f26067224 */ /* 0x000fe200078e02ff */
[----:B------:R-:W-:Y:S01]  /*6ed0*/  PRMT R54, R50, 0x8880, RZ ;  /* 0x0000888032367816 */ /* 0x000fe200000000ff */
[----:B------:R-:W-:Y:S01]  /*6ee0*/  IMAD R15, R38, R20, RZ ;  /* 0x00000014260f7224 */ /* 0x000fe200078e02ff */
[----:B------:R-:W-:Y:S01]  /*6ef0*/  SHF.L.U32 R52, R50, 0x8, RZ ;  /* 0x0000000832347819 */ /* 0x000fe200000006ff */
[C---:B------:R-:W-:Y:S01]  /*6f00*/  IMAD R20, R38.reuse, R25, RZ ;  /* 0x0000001926147224 */ /* 0x040fe200078e02ff */
[----:B------:R-:W-:Y:S01]  /*6f10*/  SHF.R.S32.HI R43, RZ, 0x18, R50 ;  /* 0x00000018ff2b7819 */ /* 0x000fe20000011432 */
[C---:B------:R-:W-:Y:S01]  /*6f20*/  IMAD R25, R38.reuse, R30, RZ ;  /* 0x0000001e26197224 */ /* 0x040fe200078e02ff */
[C---:B------:R-:W-:Y:S01]  /*6f30*/  PRMT R50, R51.reuse, 0x8880, RZ ;  /* 0x0000888033327816 */ /* 0x040fe200000000ff */
[C---:B------:R-:W-:Y:S01]  /*6f40*/  IMAD R30, R38.reuse, R35, RZ ;  /* 0x00000023261e7224 */ /* 0x040fe200078e02ff */
[----:B------:R-:W-:Y:S02]  /*6f50*/  SHF.L.U32 R49, R51, 0x10, RZ ;  /* 0x0000001033317819 */ /* 0x000fe400000006ff */
[----:B------:R-:W-:Y:S02]  /*6f60*/  SHF.R.S32.HI R47, RZ, 0x18, R51 ;  /* 0x00000018ff2f7819 */ /* 0x000fe40000011433 */
[----:B------:R-:W-:Y:S01]  /*6f70*/  I2IP.S8.S32.SAT R51, R7, R3, RZ ;  /* 0x0000000307337239 */ /* 0x000fe200000014ff */
[----:B------:R-:W-:Y:S01]  /*6f80*/  IMAD.MOV.U32 R3, RZ, RZ, R69 ;  /* 0x000000ffff037224 */ /* 0x000fe200078e0045 */
[----:B------:R-:W-:Y:S01]  /*6f90*/  SHF.R.S32.HI R5, RZ, 0x18, R67 ;  /* 0x00000018ff057819 */ /* 0x000fe20000011443 */
[----:B------:R-:W-:Y:S01]  /*6fa0*/  IMAD R7, R38, R16, RZ ;  /* 0x0000001026077224 */ /* 0x000fe200078e02ff */
[----:B------:R-:W-:Y:S01]  /*6fb0*/  IADD3 R36, PT, PT, R36, 0x1, RZ ;  /* 0x0000000124247810 */ /* 0x000fe20007ffe0ff */
[-C--:B------:R-:W-:Y:S02]  /*6fc0*/  IMAD R8, R3, R40.reuse, R8 ;  /* 0x0000002803087224 */ /* 0x080fe400078e0208 */
[-C--:B------:R-:W-:Y:S02]  /*6fd0*/  IMAD R9, R4, R40.reuse, R9 ;  /* 0x0000002804097224 */ /* 0x080fe400078e0209 */
[-C--:B------:R-:W-:Y:S02]  /*6fe0*/  IMAD R10, R5, R40.reuse, R10 ;  /* 0x00000028050a7224 */ /* 0x080fe400078e020a */
[----:B------:R-:W-:Y:S02]  /*6ff0*/  IMAD R11, R44, R40, R11 ;  /* 0x000000282c0b7224 */ /* 0x000fe400078e020b */
[C---:B------:R-:W-:Y:S02]  /*7000*/  IMAD R3, R38.reuse, R12, RZ ;  /* 0x0000000c26037224 */ /* 0x040fe400078e02ff */
[C---:B------:R-:W-:Y:S01]  /*7010*/  IMAD R12, R38.reuse, R17, RZ ;  /* 0x00000011260c7224 */ /* 0x040fe200078e02ff */
[----:B------:R-:W-:Y:S01]  /*7020*/  I2IP.S8.S32.SAT R11, R11, R10, RZ ;  /* 0x0000000a0b0b7239 */ /* 0x000fe200000014ff */
[C---:B------:R-:W-:Y:S01]  /*7030*/  IMAD R17, R38.reuse, R22, RZ ;  /* 0x0000001626117224 */ /* 0x040fe200078e02ff */
[----:B------:R-:W-:Y:S01]  /*7040*/  SHF.R.S32.HI R10, RZ, 0x18, R64 ;  /* 0x00000018ff0a7819 */ /* 0x000fe20000011440 */
[C---:B------:R-:W-:Y:S02]  /*7050*/  IMAD R22, R38.reuse, R27, RZ ;  /* 0x0000001b26167224 */ /* 0x040fe400078e02ff */
[----:B------:R-:W-:Y:S01]  /*7060*/  IMAD R27, R38, R32, RZ ;  /* 0x00000020261b7224 */ /* 0x000fe200078e02ff */
[----:B------:R-:W-:Y:S01]  /*7070*/  I2IP.S8.S32.SAT R32, R2, R0, R51 ;  /* 0x0000000002207239 */ /* 0x000fe20000001433 */
[C---:B------:R-:W-:Y:S01]  /*7080*/  IMAD R4, R38.reuse, R13, RZ ;  /* 0x0000000d26047224 */ /* 0x040fe200078e02ff */
[----:B------:R-:W-:Y:S01]  /*7090*/  SHF.R.S32.HI R0, RZ, 0x18, R61 ;  /* 0x00000018ff007819 */ /* 0x000fe2000001143d */
[C---:B------:R-:W-:Y:S01]  /*70a0*/  IMAD R5, R38.reuse, R14, RZ ;  /* 0x0000000e26057224 */ /* 0x040fe200078e02ff */
[----:B------:R-:W-:Y:S01]  /*70b0*/  MOV R2, R60 ;  /* 0x0000003c00027202 */ /* 0x000fe20000000f00 */
[C---:B------:R-:W-:Y:S02]  /*70c0*/  IMAD R13, R38.reuse, R18, RZ ;  /* 0x00000012260d7224 */ /* 0x040fe400078e02ff */
[----:B------:R-:W-:Y:S02]  /*70d0*/  IMAD R3, R39, R40, R3 ;  /* 0x0000002827037224 */ /* 0x000fe400078e0203 */
[C---:B------:R-:W-:Y:S02]  /*70e0*/  IMAD R18, R38.reuse, R23, RZ ;  /* 0x0000001726127224 */ /* 0x040fe400078e02ff */
[----:B------:R-:W-:Y:S02]  /*70f0*/  IMAD R23, R38, R28, RZ ;  /* 0x0000001c26177224 */ /* 0x000fe400078e02ff */
[----:B------:R-:W-:Y:S02]  /*7100*/  IMAD R4, R10, R40, R4 ;  /* 0x000000280a047224 */ /* 0x000fe400078e0204 */
[----:B------:R-:W-:Y:S01]  /*7110*/  IMAD R28, R38, R33, RZ ;  /* 0x00000021261c7224 */ /* 0x000fe200078e02ff */
[----:B------:R-:W-:Y:S01]  /*7120*/  I2IP.S8.S32.SAT R33, R9, R8, R11 ;  /* 0x0000000809217239 */ /* 0x000fe2000000140b */
[-C--:B------:R-:W-:Y:S01]  /*7130*/  IMAD R5, R0, R40.reuse, R5 ;  /* 0x0000002800057224 */ /* 0x080fe200078e0205 */
[----:B------:R-:W-:Y:S01]  /*7140*/  SHF.R.S32.HI R8, RZ, 0x18, R59 ;  /* 0x00000018ff087819 */ /* 0x000fe2000001143b */
[-C--:B------:R-:W-:Y:S01]  /*7150*/  IMAD R6, R45, R40.reuse, R6 ;  /* 0x000000282d067224 */ /* 0x080fe200078e0206 */
[----:B------:R-:W-:Y:S01]  /*7160*/  SHF.R.S32.HI R9, RZ, 0x18, R58 ;  /* 0x00000018ff097819 */ /* 0x000fe2000001143a */
[-C--:B------:R-:W-:Y:S01]  /*7170*/  IMAD R7, R2, R40.reuse, R7 ;  /* 0x0000002802077224 */ /* 0x080fe200078e0207 */
[----:B------:R-:W-:Y:S01]  /*7180*/  MOV R0, R65 ;  /* 0x0000004100007202 */ /* 0x000fe20000000f00 */
[----:B------:R-:W-:Y:S01]  /*7190*/  IMAD R14, R38, R19, RZ ;  /* 0x00000013260e7224 */ /* 0x000fe200078e02ff */
[----:B------:R-:W-:Y:S01]  /*71a0*/  I2IP.S8.S32.SAT R5, R6, R5, RZ ;  /* 0x0000000506057239 */ /* 0x000fe200000014ff */
[-C--:B------:R-:W-:Y:S01]  /*71b0*/  IMAD R12, R8, R40.reuse, R12 ;  /* 0x00000028080c7224 */ /* 0x080fe200078e020c */
[----:B------:R-:W-:Y:S01]  /*71c0*/  SHF.R.S32.HI R2, RZ, 0x18, R63 ;  /* 0x00000018ff027819 */ /* 0x000fe2000001143f */
[-C--:B------:R-:W-:Y:S01]  /*71d0*/  IMAD R13, R9, R40.reuse, R13 ;  /* 0x00000028090d7224 */ /* 0x080fe200078e020d */
[----:B------:R-:W-:Y:S01]  /*71e0*/  SHF.R.S32.HI R8, RZ, 0x18, R62 ;  /* 0x00000018ff087819 */ /* 0x000fe2000001143e */
[----:B------:R-:W-:Y:S02]  /*71f0*/  IMAD R16, R38, R21, RZ ;  /* 0x0000001526107224 */ /* 0x000fe400078e02ff */
[-C--:B------:R-:W-:Y:S02]  /*7200*/  IMAD R14, R46, R40.reuse, R14 ;  /* 0x000000282e0e7224 */ /* 0x080fe400078e020e */
[-C--:B------:R-:W-:Y:S02]  /*7210*/  IMAD R15, R0, R40.reuse, R15 ;  /* 0x00000028000f7224 */ /* 0x080fe400078e020f */
[----:B------:R-:W-:Y:S01]  /*7220*/  IMAD R16, R2, R40, R16 ;  /* 0x0000002802107224 */ /* 0x000fe200078e0210 */
[----:B------:R-:W-:Y:S01]  /*7230*/  I2IP.S8.S32.SAT R13, R14, R13, RZ ;  /* 0x0000000d0e0d7239 */ /* 0x000fe200000014ff */
[C---:B------:R-:W-:Y:S01]  /*7240*/  IMAD R19, R38.reuse, R24, RZ ;  /* 0x0000001826137224 */ /* 0x040fe200078e02ff */
[----:B------:R-:W-:Y:S01]  /*7250*/  SHF.R.S32.HI R2, RZ, 0x18, R56 ;  /* 0x00000018ff027819 */ /* 0x000fe20000011438 */
[----:B------:R-:W-:Y:S01]  /*7260*/  IMAD R24, R38, R29, RZ ;  /* 0x0000001d26187224 */ /* 0x000fe200078e02ff */
[----:B------:R-:W-:Y:S01]  /*7270*/  I2IP.S8.S32.SAT R35, R12, R7, R13 ;  /* 0x000000070c237239 */ /* 0x000fe2000000140d */
[----:B------:R-:W-:Y:S02]  /*7280*/  IMAD R17, R8, R40, R17 ;  /* 0x0000002808117224 */ /* 0x000fe400078e0211 */
[----:B------:R-:W-:Y:S02]  /*7290*/  IMAD.MOV.U32 R0, RZ, RZ, R57 ;  /* 0x000000ffff007224 */ /* 0x000fe400078e0039 */
[----:B------:R-:W-:Y:S01]  /*72a0*/  IMAD R29, R38, R34, RZ ;  /* 0x00000022261d7224 */ /* 0x000fe200078e02ff */
[----:B------:R-:W-:Y:S01]  /*72b0*/  I2IP.S8.S32.SAT R34, R4, R3, R5 ;  /* 0x0000000304227239 */ /* 0x000fe20000001405 */
[-C--:B------:R-:W-:Y:S01]  /*72c0*/  IMAD R18, R41, R40.reuse, R18 ;  /* 0x0000002829127224 */ /* 0x080fe200078e0212 */
[----:B------:R-:W-:Y:S01]  /*72d0*/  SHF.R.S32.HI R3, RZ, 0x18, R55 ;  /* 0x00000018ff037819 */ /* 0x000fe20000011437 */
[----:B------:R-:W-:Y:S01]  /*72e0*/  IMAD R19, R0, R40, R19 ;  /* 0x0000002800137224 */ /* 0x000fe200078e0213 */
[----:B------:R-:W-:Y:S01]  /*72f0*/  MOV R0, R54 ;  /* 0x0000003600007202 */ /* 0x000fe20000000f00 */
[----:B------:R1:W-:Y:S01]  /*7300*/  STS.128 [R80+UR57+0x1200], R32 ;  /* 0x0012002050007988 */ /* 0x0003e20008000c39 */
[----:B------:R-:W-:Y:S01]  /*7310*/  SHF.R.S32.HI R4, RZ, 0x18, R48 ;  /* 0x00000018ff047819 */ /* 0x000fe20000011430 */
[----:B------:R-:W-:Y:S01]  /*7320*/  IMAD R21, R38, R26, RZ ;  /* 0x0000001a26157224 */ /* 0x000fe200078e02ff */
[----:B------:R-:W-:Y:S01]  /*7330*/  I2IP.S8.S32.SAT R17, R18, R17, RZ ;  /* 0x0000001112117239 */ /* 0x000fe200000014ff */
[-C--:B------:R-:W-:Y:S01]  /*7340*/  IMAD R20, R2, R40.reuse, R20 ;  /* 0x0000002802147224 */ /* 0x080fe200078e0214 */
[----:B------:R-:W-:Y:S01]  /*7350*/  SHF.R.S32.HI R2, RZ, 0x18, R53 ;  /* 0x00000018ff027819 */ /* 0x000fe20000011435 */
[-C--:B------:R-:W-:Y:S01]  /*7360*/  IMAD R21, R3, R40.reuse, R21 ;  /* 0x0000002803157224 */ /* 0x080fe200078e0215 */
[----:B------:R-:W-:Y:S01]  /*7370*/  SHF.R.S32.HI R3, RZ, 0x18, R49 ;  /* 0x00000018ff037819 */ /* 0x000fe20000011431 */
[-C--:B------:R-:W-:Y:S01]  /*7380*/  IMAD R22, R42, R40.reuse, R22 ;  /* 0x000000282a167224 */ /* 0x080fe200078e0216 */
[----:B------:R-:W-:Y:S01]  /*7390*/  I2IP.S8.S32.SAT R16, R16, R15, R17 ;  /* 0x0000000f10107239 */ /* 0x000fe20000001411 */
[-C--:B------:R-:W-:Y:S01]  /*73a0*/  IMAD R23, R0, R40.reuse, R23 ;  /* 0x0000002800177224 */ /* 0x080fe200078e0217 */
[----:B------:R-:W-:Y:S01]  /*73b0*/  SHF.R.S32.HI R0, RZ, 0x18, R52 ;  /* 0x00000018ff007819 */ /* 0x000fe20000011434 */
[----:B------:R-:W-:Y:S01]  /*73c0*/  IMAD R24, R2, R40, R24 ;  /* 0x0000002802187224 */ /* 0x000fe200078e0218 */
[----:B------:R-:W-:Y:S01]  /*73d0*/  MOV R2, R50 ;  /* 0x0000003200027202 */ /* 0x000fe20000000f00 */
[----:B------:R-:W-:Y:S01]  /*73e0*/  IMAD R26, R38, R31, RZ ;  /* 0x0000001f261a7224 */ /* 0x000fe200078e02ff */
[----:B------:R-:W-:Y:S01]  /*73f0*/  I2IP.S8.S32.SAT R17, R22, R21, RZ ;  /* 0x0000001516117239 */ /* 0x000fe200000014ff */
[-C--:B------:R-:W-:Y:S02]  /*7400*/  IMAD R25, R0, R40.reuse, R25 ;  /* 0x0000002800197224 */ /* 0x080fe400078e0219 */
[-C--:B------:R-:W-:Y:S01]  /*7410*/  IMAD R26, R43, R40.reuse, R26 ;  /* 0x000000282b1a7224 */ /* 0x080fe200078e021a */
[----:B------:R-:W-:Y:S01]  /*7420*/  I2IP.S8.S32.SAT R17, R20, R19, R17 ;  /* 0x0000001314117239 */ /* 0x000fe20000001411 */
[-C--:B------:R-:W-:Y:S02]  /*7430*/  IMAD R27, R2, R40.reuse, R27 ;  /* 0x00000028021b7224 */ /* 0x080fe400078e021b */
[-C--:B------:R-:W-:Y:S01]  /*7440*/  IMAD R28, R3, R40.reuse, R28 ;  /* 0x00000028031c7224 */ /* 0x080fe200078e021c */
[----:B------:R-:W-:Y:S01]  /*7450*/  I2IP.S8.S32.SAT R18, R26, R25, RZ ;  /* 0x000000191a127239 */ /* 0x000fe200000014ff */
[-C--:B------:R-:W-:Y:S02]  /*7460*/  IMAD R29, R4, R40.reuse, R29 ;  /* 0x00000028041d7224 */ /* 0x080fe400078e021d */
[----:B------:R-:W-:Y:S01]  /*7470*/  IMAD R30, R47, R40, R30 ;  /* 0x000000282f1e7224 */ /* 0x000fe200078e021e */
[----:B------:R-:W-:Y:S04]  /*7480*/  I2IP.S8.S32.SAT R18, R24, R23, R18 ;  /* 0x0000001718127239 */ /* 0x000fe80000001412 */
[----:B------:R-:W-:Y:S04]  /*7490*/  I2IP.S8.S32.SAT R29, R30, R29, RZ ;  /* 0x0000001d1e1d7239 */ /* 0x000fe800000014ff */
[----:B------:R-:W-:Y:S05]  /*74a0*/  I2IP.S8.S32.SAT R19, R28, R27, R29 ;  /* 0x0000001b1c137239 */ /* 0x000fea000000141d */
[----:B------:R1:W-:Y:S01]  /*74b0*/  STS.128 [R79+0x1010], R16 ;  /* 0x001010104f007388 */ /* 0x0003e20000000c00 */
[----:B------:R-:W-:Y:S01]  /*74c0*/  @!PT LDS RZ, [RZ] ;  /* 0x00000000fffff984 */ /* 0x000fe20000000800 */
[----:B------:R-:W-:Y:S01]  /*74d0*/  @!PT LDS RZ, [RZ] ;  /* 0x00000000fffff984 */ /* 0x000fe20000000800 */
[----:B------:R-:W-:Y:S01]  /*74e0*/  @!PT LDS RZ, [RZ] ;  /* 0x00000000fffff984 */ /* 0x000fe20000000800 */
[----:B------:R-:W-:Y:S01]  /*74f0*/  @!PT LDS RZ, [RZ] ;  /* 0x00000000fffff984 */ /* 0x000fe20000000800 */
[----:B------:R3:W-:Y:S07]  /*7500*/  MEMBAR.ALL.CTA ;  /* 0x0000000000007992 */ /* 0x0007ee0000008000 */
[----:B---3--:R-:W3:Y:S02]  /*7510*/  FENCE.VIEW.ASYNC.S ;  /* 0x00000000000073c6 */ /* 0x008ee40000000000 */
[----:B---3--:R-:W-:Y:S06]  /*7520*/  BAR.SYNC.DEFER_BLOCKING 0x1, 0x80 ;  /* 0x0042000000007b1d */ /* 0x008fec0000010000 */
[----:B------:R-:W-:Y:S05]  /*7530*/  @P0 BRA `(.L_x_126) ;  /* 0x0000000000300947 */ /* 0x000fea0003800000 */
[----:B------:R-:W-:Y:S02]  /*7540*/  UIADD3 UR10, UPT, UPT, UR57, 0x1200, URZ ;  /* 0x00001200390a7890 */ /* 0x000fe4000fffe0ff */
[----:B------:R-:W-:Y:S02]  /*7550*/  UIADD3 UR8, UP0, UPT, UR62, 0x680, URZ ;  /* 0x000006803e087890 */ /* 0x000fe4000ff1e0ff */
[----:B------:R-:W-:Y:S02]  /*7560*/  USHF.L.U32 UR5, UR51, 0x6, URZ ;  /* 0x0000000633057899 */ /* 0x000fe400080006ff */
[----:B------:R-:W-:Y:S01]  /*7570*/  MOV R88, UR10 ;  /* 0x0000000a00587c02 */ /* 0x000fe20008000f00 */
[----:B------:R-:W-:Y:S02]  /*7580*/  USHF.L.U32 UR6, UR50, 0x6, URZ ;  /* 0x0000000632067899 */ /* 0x000fe400080006ff */
[----:B------:R-:W-:Y:S01]  /*7590*/  UIADD3.X UR9, UPT, UPT, URZ, UR63, URZ, UP0, !UPT ;  /* 0x0000003fff097290 */ /* 0x000fe200087fe4ff */
[----:B------:R-:W-:Y:S01]  /*75a0*/  R2UR UR4, R88 ;  /* 0x00000000580472ca */ /* 0x000fe200000e0000 */
[----:B------:R-:W-:Y:S11]  /*75b0*/  UMOV UR7, UR36 ;  /* 0x0000002400077c82 */ /* 0x000ff60008000000 */
[----:B------:R-:W-:Y:S01]  /*75c0*/  @!UPT UIADD3 URZ, UPT, UPT, URZ, URZ, URZ ;  /* 0x000000fffffff290 */ /* 0x000fe2000fffe0ff */
[----:B------:R3:W-:Y:S01]  /*75d0*/  UTMASTG.3D [UR4], [UR8] ;  /* 0x00000004080073b5 */ /* 0x0007e20008010000 */
[----:B------:R0:W-:Y:S01]  /*75e0*/  UTMACMDFLUSH ;  /* 0x00000000000079b7 */ /* 0x0001e20000000000 */
[----:B---3--:R-:W-:Y:S04]  /*75f0*/  DEPBAR.LE SB0, 0x0 ;  /* 0x000080000000791a */ /* 0x008fe80000000000 */
.L_x_126:
[----:B------:R-:W-:Y:S05]  /*7600*/  BSYNC.RECONVERGENT B0 ;  /* 0x0000000000007941 */ /* 0x000fea0003800200 */
.L_x_125:
[----:B------:R-:W-:Y:S01]  /*7610*/  BAR.SYNC.DEFER_BLOCKING 0x1, 0x80 ;  /* 0x0042000000007b1d */ /* 0x000fe20000010000 */
[----:B------:R-:W-:Y:S01]  /*7620*/  ISETP.NE.AND P0, PT, R84, 0x2, PT ;  /* 0x000000025400780c */ /* 0x000fe20003f05270 */
[----:B------:R-:W-:Y:S01]  /*7630*/  UISETP.NE.AND UP0, UPT, UR61, URZ, UPT ;  /* 0x000000ff3d00728c */ /* 0x000fe2000bf05270 */
[----:B------:R-:W-:Y:S01]  /*7640*/  ISETP.NE.AND P1, PT, R36, 0x4, PT ;  /* 0x000000042400780c */ /* 0x000fe20003f25270 */
[----:B------:R-:W-:Y:S01]  /*7650*/  UIADD3 UR51, UPT, UPT, UR42, UR48, URZ ;  /* 0x000000302a337290 */ /* 0x000fe2000fffe0ff */
[----:B------:R-:W-:Y:S01]  /*7660*/  SEL R2, RZ, 0x1, P0 ;  /* 0x00000001ff027807 */ /* 0x000fe20000000000 */
[----:B------:R-:W-:Y:S01]  /*7670*/  UIADD3 UR50, UPT, UPT, UR43, UR49, URZ ;  /* 0x000000312b327290 */ /* 0x000fe2000fffe0ff */
[----:B------:R-:W-:Y:S02]  /*7680*/  SEL R0, RZ, 0x1, P1 ;  /* 0x00000001ff007807 */ /* 0x000fe40000800000 */
[----:B------:R-:W-:Y:S02]  /*7690*/  LOP3.LUT R86, R86, R2, RZ, 0x3c, !PT ;  /* 0x0000000256567212 */ /* 0x000fe400078e3cff */
[----:B------:R-:W-:Y:S02]  /*76a0*/  LOP3.LUT R87, R87, R0, RZ, 0x3c, !PT ;  /* 0x0000000057577212 */ /* 0x000fe400078e3cff */
[----:B------:R-:W-:Y:S02]  /*76b0*/  SEL R84, R84, RZ, P0 ;  /* 0x000000ff54547207 */ /* 0x000fe40000000000 */
[----:B------:R-:W-:Y:S01]  /*76c0*/  SEL R36, R36, RZ, P1 ;  /* 0x000000ff24247207 */ /* 0x000fe20000800000 */
[----:B------:R-:W-:Y:S01]  /*76d0*/  UMOV UR36, UR60 ;  /* 0x0000003c00247c82 */ /* 0x000fe20008000000 */
[----:B------:R-:W-:Y:S05]  /*76e0*/  BRA.U UP0, `(.L_x_127) ;  /* 0xffffffe500587547 */ /* 0x000fea000b83ffff */
[----:B------:R-:W-:Y:S05]  /*76f0*/  EXIT ;  /* 0x000000000000794d */ /* 0x000fea0003800000 */
.L_x_25:
[----:B---3--:R3:W4:Y:S02]  /*7700*/  SYNCS.PHASECHK.TRANS64.TRYWAIT P0, [R0+URZ+0x1b0], R2 ;  /* 0x0001b002000075a7 */ /* 0x00872400080011ff */
[----:B----4-:R-:W-:Y:S05]  /*7710*/  @!P0 NANOSLEEP.SYNCS 0x989680 ;  /* 0x009896800000895d */ /* 0x010fea0003900000 */
[----:B------:R-:W4:Y:S02]  /*7720*/  @!P0 SYNCS.PHASECHK.TRANS64 P0, [R0+URZ+0x1b0], R2 ;  /* 0x0001b002000085a7 */ /* 0x000f2400080010ff */
[----:B----4-:R-:W-:Y:S05]  /*7730*/  @!P0 BRA `(.L_x_25) ;  /* 0xfffffffc00f08947 */ /* 0x010fea000383ffff */
[----:B------:R-:W-:Y:S05]  /*7740*/  BRA `(.L_x_128) ;  /* 0xffffffa400547947 */ /* 0x000fea000383ffff */
.L_x_28:
[----:B--2---:R-:W-:-:S07]  /*7750*/  MOV R0, UR33 ;  /* 0x0000002100007c02 */ /* 0x004fce0008000f00 */
.L_x_129:
[----:B--2---:R2:W3:Y:S02]  /*7760*/  SYNCS.PHASECHK.TRANS64.TRYWAIT P0, [R0+URZ+0x90], R3 ;  /* 0x00009003000075a7 */ /* 0x0044e400080011ff */
[----:B---3--:R-:W-:Y:S05]  /*7770*/  @!P0 NANOSLEEP.SYNCS 0x989680 ;  /* 0x009896800000895d */ /* 0x008fea0003900000 */
[----:B------:R-:W3:Y:S02]  /*7780*/  @!P0 SYNCS.PHASECHK.TRANS64 P0, [R0+URZ+0x90], R3 ;  /* 0x00009003000085a7 */ /* 0x000ee400080010ff */
[----:B---3--:R-:W-:Y:S05]  /*7790*/  @!P0 BRA `(.L_x_129) ;  /* 0xfffffffc00f08947 */ /* 0x008fea000383ffff */
[----:B------:R-:W-:Y:S05]  /*77a0*/  BRA `(.L_x_27) ;  /* 0xffffffa400ac7947 */ /* 0x000fea000383ffff */
.L_x_35:
[----:B-1----:R-:W-:-:S07]  /*77b0*/  MOV R0, UR17 ;  /* 0x0000001100007c02 */ /* 0x002fce0008000f00 */
.L_x_130:
[----:B-1----:R1:W2:Y:S02]  /*77c0*/  SYNCS.PHASECHK.TRANS64.TRYWAIT P0, [R0+URZ+0x90], R3 ;  /* 0x00009003000075a7 */ /* 0x0022a400080011ff */
[----:B--2---:R-:W-:Y:S05]  /*77d0*/  @!P0 NANOSLEEP.SYNCS 0x989680 ;  /* 0x009896800000895d */ /* 0x004fea0003900000 */
[----:B------:R-:W2:Y:S02]  /*77e0*/  @!P0 SYNCS.PHASECHK.TRANS64 P0, [R0+URZ+0x90], R3 ;  /* 0x00009003000085a7 */ /* 0x000ea400080010ff */
[----:B--2---:R-:W-:Y:S05]  /*77f0*/  @!P0 BRA `(.L_x_130) ;  /* 0xfffffffc00f08947 */ /* 0x004fea000383ffff */
[----:B------:R-:W-:Y:S05]  /*7800*/  BRA `(.L_x_34) ;  /* 0xffffffa800707947 */ /* 0x000fea000383ffff */
.L_x_40:
[----:B-1----:R1:W2:Y:S02]  /*7810*/  SYNCS.PHASECHK.TRANS64.TRYWAIT P0, [R3+URZ+0x140], R0 ;  /* 0x00014000030075a7 */ /* 0x0022a400080011ff */
[----:B--2---:R-:W-:Y:S05]  /*7820*/  @!P0 NANOSLEEP.SYNCS 0x989680 ;  /* 0x009896800000895d */ /* 0x004fea0003900000 */
[----:B------:R-:W2:Y:S02]  /*7830*/  @!P0 SYNCS.PHASECHK.TRANS64 P0, [R3+URZ+0x140], R0 ;  /* 0x00014000030085a7 */ /* 0x000ea400080010ff */
[----:B--2---:R-:W-:Y:S05]  /*7840*/  @!P0 BRA `(.L_x_40) ;  /* 0xfffffffc00f08947 */ /* 0x004fea000383ffff */
[----:B------:R-:W-:Y:S05]  /*7850*/  BRA `(.L_x_131) ;  /* 0xffffffac001c7947 */ /* 0x000fea000383ffff */
.L_x_44:
[----:B------:R-:W-:-:S07]  /*7860*/  MOV R0, UR4 ;  /* 0x0000000400007c02 */ /* 0x000fce0008000f00 */
.L_x_132:
[----:B-1----:R1:W2:Y:S02]  /*7870*/  SYNCS.PHASECHK.TRANS64.TRYWAIT P0, [R0+URZ], R2 ;  /* 0x00000002000075a7 */ /* 0x0022a400080011ff */
[----:B--2---:R-:W-:Y:S05]  /*7880*/  @!P0 NANOSLEEP.SYNCS 0x989680 ;  /* 0x009896800000895d */ /* 0x004fea0003900000 */
[----:B------:R-:W2:Y:S02]  /*7890*/  @!P0 SYNCS.PHASECHK.TRANS64 P0, [R0+URZ], R2 ;  /* 0x00000002000085a7 */ /* 0x000ea400080010ff */
[----:B--2---:R-:W-:Y:S05]  /*78a0*/  @!P0 BRA `(.L_x_132) ;  /* 0xfffffffc00f08947 */ /* 0x004fea000383ffff */
[----:B------:R-:W-:Y:S05]  /*78b0*/  BRA `(.L_x_133) ;  /* 0xffffffb000a07947 */ /* 0x000fea000383ffff */
.L_x_45:
[----:B------:R-:W-:-:S07]  /*78c0*/  MOV R0, UR4 ;  /* 0x0000000400007c02 */ /* 0x000fce0008000f00 */
.L_x_134:
[----:B-1----:R1:W2:Y:S02]  /*78d0*/  SYNCS.PHASECHK.TRANS64.TRYWAIT P0, [R0+URZ], R3 ;  /* 0x00000003000075a7 */ /* 0x0022a400080011ff */
[----:B--2---:R-:W-:Y:S05]  /*78e0*/  @!P0 NANOSLEEP.SYNCS 0x989680 ;  /* 0x009896800000895d */ /* 0x004fea0003900000 */
[----:B------:R-:W2:Y:S02]  /*78f0*/  @!P0 SYNCS.PHASECHK.TRANS64 P0, [R0+URZ], R3 ;  /* 0x00000003000085a7 */ /* 0x000ea400080010ff */
[----:B--2---:R-:W-:Y:S05]  /*7900*/  @!P0 BRA `(.L_x_134) ;  /* 0xfffffffc00f08947 */ /* 0x004fea000383ffff */
[----:B------:R-:W-:Y:S05]  /*7910*/  BRA `(.L_x_135) ;  /* 0xffffffb000ac7947 */ /* 0x000fea000383ffff */
.L_x_46:
[----:B------:R-:W-:-:S07]  /*7920*/  MOV R0, UR4 ;  /* 0x0000000400007c02 */ /* 0x000fce0008000f00 */
.L_x_136:
[----:B-1----:R1:W2:Y:S02]  /*7930*/  SYNCS.PHASECHK.TRANS64.TRYWAIT P0, [R0+URZ], R3 ;  /* 0x00000003000075a7 */ /* 0x0022a400080011ff */
[----:B--2---:R-:W-:Y:S05]  /*7940*/  @!P0 NANOSLEEP.SYNCS 0x989680 ;  /* 0x009896800000895d */ /* 0x004fea0003900000 */
[----:B------:R-:W2:Y:S02]  /*7950*/  @!P0 SYNCS.PHASECHK.TRANS64 P0, [R0+URZ], R3 ;  /* 0x00000003000085a7 */ /* 0x000ea400080010ff */
[----:B--2---:R-:W-:Y:S05]  /*7960*/  @!P0 BRA `(.L_x_136) ;  /* 0xfffffffc00f08947 */ /* 0x004fea000383ffff */
[----:B------:R-:W-:Y:S05]  /*7970*/  BRA `(.L_x_137) ;  /* 0xffffffb000b87947 */ /* 0x000fea000383ffff */
.L_x_47:
[----:B------:R-:W-:-:S07]  /*7980*/  MOV R0, UR4 ;  /* 0x0000000400007c02 */ /* 0x000fce0008000f00 */
.L_x_138:
[----:B-1----:R1:W2:Y:S02]  /*7990*/  SYNCS.PHASECHK.TRANS64.TRYWAIT P0, [R0+URZ], R3 ;  /* 0x00000003000075a7 */ /* 0x0022a400080011ff */
[----:B--2---:R-:W-:Y:S05]  /*79a0*/  @!P0 NANOSLEEP.SYNCS 0x989680 ;  /* 0x009896800000895d */ /* 0x004fea0003900000 */
[----:B------:R-:W2:Y:S02]  /*79b0*/  @!P0 SYNCS.PHASECHK.TRANS64 P0, [R0+URZ], R3 ;  /* 0x00000003000085a7 */ /* 0x000ea400080010ff */
[----:B--2---:R-:W-:Y:S05]  /*79c0*/  @!P0 BRA `(.L_x_138) ;  /* 0xfffffffc00f08947 */ /* 0x004fea000383ffff */
[----:B------:R-:W-:Y:S05]  /*79d0*/  BRA `(.L_x_139) ;  /* 0xffffffb000c47947 */ /* 0x000fea000383ffff */
.L_x_48:
[----:B------:R-:W-:-:S07]  /*79e0*/  MOV R0, UR4 ;  /* 0x0000000400007c02 */ /* 0x000fce0008000f00 */
.L_x_140:
[----:B-1----:R1:W2:Y:S02]  /*79f0*/  SYNCS.PHASECHK.TRANS64.TRYWAIT P0, [R0+URZ], R3 ;  /* 0x00000003000075a7 */ /* 0x0022a400080011ff */
[----:B--2---:R-:W-:Y:S05]  /*7a00*/  @!P0 NANOSLEEP.SYNCS 0x989680 ;  /* 0x009896800000895d */ /* 0x004fea0003900000 */
[----:B------:R-:W2:Y:S02]  /*7a10*/  @!P0 SYNCS.PHASECHK.TRANS64 P0, [R0+URZ], R3 ;  /* 0x00000003000085a7 */ /* 0x000ea400080010ff */
[----:B--2---:R-:W-:Y:S05]  /*7a20*/  @!P0 BRA `(.L_x_140) ;  /* 0xfffffffc00f08947 */ /* 0x004fea000383ffff */
[----:B------:R-:W-:Y:S05]  /*7a30*/  BRA `(.L_x_141) ;  /* 0xffffffb000d07947 */ /* 0x000fea000383ffff */
.L_x_49:
[----:B------:R-:W-:-:S07]  /*7a40*/  MOV R0, UR4 ;  /* 0x0000000400007c02 */ /* 0x000fce0008000f00 */
.L_x_142:
[----:B-1----:R1:W2:Y:S02]  /*7a50*/  SYNCS.PHASECHK.TRANS64.TRYWAIT P0, [R0+URZ], R3 ;  /* 0x00000003000075a7 */ /* 0x0022a400080011ff */
[----:B--2---:R-:W-:Y:S05]  /*7a60*/  @!P0 NANOSLEEP.SYNCS 0x989680 ;  /* 0x009896800000895d */ /* 0x004fea0003900000 */
[----:B------:R-:W2:Y:S02]  /*7a70*/  @!P0 SYNCS.PHASECHK.TRANS64 P0, [R0+URZ], R3 ;  /* 0x00000003000085a7 */ /* 0x000ea400080010ff */
[----:B--2---:R-:W-:Y:S05]  /*7a80*/  @!P0 BRA `(.L_x_142) ;  /* 0xfffffffc00f08947 */ /* 0x004fea000383ffff */
[----:B------:R-:W-:Y:S05]  /*7a90*/  BRA `(.L_x_143) ;  /* 0xffffffb000dc7947 */ /* 0x000fea000383ffff */
.L_x_50:
[----:B------:R-:W-:-:S07]  /*7aa0*/  MOV R0, UR4 ;  /* 0x0000000400007c02 */ /* 0x000fce0008000f00 */
.L_x_144:
[----:B-1----:R1:W2:Y:S02]  /*7ab0*/  SYNCS.PHASECHK.TRANS64.TRYWAIT P0, [R0+URZ], R3 ;  /* 0x00000003000075a7 */ /* 0x0022a400080011ff */
[----:B--2---:R-:W-:Y:S05]  /*7ac0*/  @!P0 NANOSLEEP.SYNCS 0x989680 ;  /* 0x009896800000895d */ /* 0x004fea0003900000 */
[----:B------:R-:W2:Y:S02]  /*7ad0*/  @!P0 SYNCS.PHASECHK.TRANS64 P0, [R0+URZ], R3 ;  /* 0x00000003000085a7 */ /* 0x000ea400080010ff */
[----:B--2---:R-:W-:Y:S05]  /*7ae0*/  @!P0 BRA `(.L_x_144) ;  /* 0xfffffffc00f08947 */ /* 0x004fea000383ffff */
[----:B------:R-:W-:Y:S05]  /*7af0*/  BRA `(.L_x_145) ;  /* 0xffffffb000e87947 */ /* 0x000fea000383ffff */
.L_x_51:
[----:B------:R-:W-:-:S07]  /*7b00*/  MOV R0, UR4 ;  /* 0x0000000400007c02 */ /* 0x000fce0008000f00 */
.L_x_146:
[----:B-1----:R1:W2:Y:S02]  /*7b10*/  SYNCS.PHASECHK.TRANS64.TRYWAIT P0, [R0+URZ], R3 ;  /* 0x00000003000075a7 */ /* 0x0022a400080011ff */
[----:B--2---:R-:W-:Y:S05]  /*7b20*/  @!P0 NANOSLEEP.SYNCS 0x989680 ;  /* 0x009896800000895d */ /* 0x004fea0003900000 */
[----:B------:R-:W2:Y:S02]  /*7b30*/  @!P0 SYNCS.PHASECHK.TRANS64 P0, [R0+URZ], R3 ;  /* 0x00000003000085a7 */ /* 0x000ea400080010ff */
[----:B--2---:R-:W-:Y:S05]  /*7b40*/  @!P0 BRA `(.L_x_146) ;  /* 0xfffffffc00f08947 */ /* 0x004fea000383ffff */
[----:B------:R-:W-:Y:S05]  /*7b50*/  BRA `(.L_x_147) ;  /* 0xffffffb000f47947 */ /* 0x000fea000383ffff */
.L_x_52:
[----:B------:R-:W-:-:S07]  /*7b60*/  MOV R0, UR4 ;  /* 0x0000000400007c02 */ /* 0x000fce0008000f00 */
.L_x_148:
[----:B-1----:R1:W2:Y:S02]  /*7b70*/  SYNCS.PHASECHK.TRANS64.TRYWAIT P0, [R0+URZ], R3 ;  /* 0x00000003000075a7 */ /* 0x0022a400080011ff */
[----:B--2---:R-:W-:Y:S05]  /*7b80*/  @!P0 NANOSLEEP.SYNCS 0x989680 ;  /* 0x009896800000895d */ /* 0x004fea0003900000 */
[----:B------:R-:W2:Y:S02]  /*7b90*/  @!P0 SYNCS.PHASECHK.TRANS64 P0, [R0+URZ], R3 ;  /* 0x00000003000085a7 */ /* 0x000ea400080010ff */
[----:B--2---:R-:W-:Y:S05]  /*7ba0*/  @!P0 BRA `(.L_x_148) ;  /* 0xfffffffc00f08947 */ /* 0x004fea000383ffff */
[----:B------:R-:W-:Y:S05]  /*7bb0*/  BRA `(.L_x_149) ;  /* 0xffffffb400007947 */ /* 0x000fea000383ffff */
.L_x_53:
[----:B------:R-:W-:-:S07]  /*7bc0*/  MOV R0, UR4 ;  /* 0x0000000400007c02 */ /* 0x000fce0008000f00 */
.L_x_150:
[----:B-1----:R1:W2:Y:S02]  /*7bd0*/  SYNCS.PHASECHK.TRANS64.TRYWAIT P0, [R0+URZ], R3 ;  /* 0x00000003000075a7 */ /* 0x0022a400080011ff */
[----:B--2---:R-:W-:Y:S05]  /*7be0*/  @!P0 NANOSLEEP.SYNCS 0x989680 ;  /* 0x009896800000895d */ /* 0x004fea0003900000 */
[----:B------:R-:W2:Y:S02]  /*7bf0*/  @!P0 SYNCS.PHASECHK.TRANS64 P0, [R0+URZ], R3 ;  /* 0x00000003000085a7 */ /* 0x000ea400080010ff */
[----:B--2---:R-:W-:Y:S05]  /*7c00*/  @!P0 BRA `(.L_x_150) ;  /* 0xfffffffc00f08947 */ /* 0x004fea000383ffff */
[----:B------:R-:W-:Y:S05]  /*7c10*/  BRA `(.L_x_151) ;  /* 0xffffffb4000c7947 */ /* 0x000fea000383ffff */
.L_x_54:
[----:B------:R-:W-:-:S07]  /*7c20*/  MOV R0, UR4 ;  /* 0x0000000400007c02 */ /* 0x000fce0008000f00 */
.L_x_152:
[----:B-1----:R1:W2:Y:S02]  /*7c30*/  SYNCS.PHASECHK.TRANS64.TRYWAIT P0, [R0+URZ], R3 ;  /* 0x00000003000075a7 */ /* 0x0022a400080011ff */
[----:B--2---:R-:W-:Y:S05]  /*7c40*/  @!P0 NANOSLEEP.SYNCS 0x989680 ;  /* 0x009896800000895d */ /* 0x004fea0003900000 */
[----:B------:R-:W2:Y:S02]  /*7c50*/  @!P0 SYNCS.PHASECHK.TRANS64 P0, [R0+URZ], R3 ;  /* 0x00000003000085a7 */ /* 0x000ea400080010ff */
[----:B--2---:R-:W-:Y:S05]  /*7c60*/  @!P0 BRA `(.L_x_152) ;  /* 0xfffffffc00f08947 */ /* 0x004fea000383ffff */
[----:B------:R-:W-:Y:S05]  /*7c70*/  BRA `(.L_x_153) ;  /* 0xffffffb400187947 */ /* 0x000fea000383ffff */
.L_x_55:
[----:B------:R-:W-:-:S07]  /*7c80*/  MOV R0, UR4 ;  /* 0x0000000400007c02 */ /* 0x000fce0008000f00 */
.L_x_154:
[----:B-1----:R1:W2:Y:S02]  /*7c90*/  SYNCS.PHASECHK.TRANS64.TRYWAIT P0, [R0+URZ], R3 ;  /* 0x00000003000075a7 */ /* 0x0022a400080011ff */
[----:B--2---:R-:W-:Y:S05]  /*7ca0*/  @!P0 NANOSLEEP.SYNCS 0x989680 ;  /* 0x009896800000895d */ /* 0x004fea0003900000 */
[----:B------:R-:W2:Y:S02]  /*7cb0*/  @!P0 SYNCS.PHASECHK.TRANS64 P0, [R0+URZ], R3 ;  /* 0x00000003000085a7 */ /* 0x000ea400080010ff */
[----:B--2---:R-:W-:Y:S05]  /*7cc0*/  @!P0 BRA `(.L_x_154) ;  /* 0xfffffffc00f08947 */ /* 0x004fea000383ffff */
[----:B------:R-:W-:Y:S05]  /*7cd0*/  BRA `(.L_x_155) ;  /* 0xffffffb400247947 */ /* 0x000fea000383ffff */
.L_x_56:
[----:B------:R-:W-:-:S07]  /*7ce0*/  MOV R0, UR4 ;  /* 0x0000000400007c02 */ /* 0x000fce0008000f00 */
.L_x_156:
[----:B-1----:R1:W2:Y:S02]  /*7cf0*/  SYNCS.PHASECHK.TRANS64.TRYWAIT P0, [R0+URZ], R3 ;  /* 0x00000003000075a7 */ /* 0x0022a400080011ff */
[----:B--2---:R-:W-:Y:S05]  /*7d00*/  @!P0 NANOSLEEP.SYNCS 0x989680 ;  /* 0x009896800000895d */ /* 0x004fea0003900000 */
[----:B------:R-:W2:Y:S02]  /*7d10*/  @!P0 SYNCS.PHASECHK.TRANS64 P0, [R0+URZ], R3 ;  /* 0x00000003000085a7 */ /* 0x000ea400080010ff */
[----:B--2---:R-:W-:Y:S05]  /*7d20*/  @!P0 BRA `(.L_x_156) ;  /* 0xfffffffc00f08947 */ /* 0x004fea000383ffff */
[----:B------:R-:W-:Y:S05]  /*7d30*/  BRA `(.L_x_157) ;  /* 0xffffffb400307947 */ /* 0x000fea000383ffff */
.L_x_57:
[----:B------:R-:W-:-:S07]  /*7d40*/  MOV R0, UR4 ;  /* 0x0000000400007c02 */ /* 0x000fce0008000f00 */
.L_x_158:
[----:B-1----:R1:W2:Y:S02]  /*7d50*/  SYNCS.PHASECHK.TRANS64.TRYWAIT P0, [R0+URZ], R3 ;  /* 0x00000003000075a7 */ /* 0x0022a400080011ff */
[----:B--2---:R-:W-:Y:S05]  /*7d60*/  @!P0 NANOSLEEP.SYNCS 0x989680 ;  /* 0x009896800000895d */ /* 0x004fea0003900000 */
[----:B------:R-:W2:Y:S02]  /*7d70*/  @!P0 SYNCS.PHASECHK.TRANS64 P0, [R0+URZ], R3 ;  /* 0x00000003000085a7 */ /* 0x000ea400080010ff */
[----:B--2---:R-:W-:Y:S05]  /*7d80*/  @!P0 BRA `(.L_x_158) ;  /* 0xfffffffc00f08947 */ /* 0x004fea000383ffff */
[----:B------:R-:W-:Y:S05]  /*7d90*/  BRA `(.L_x_159) ;  /* 0xffffffb4003c7947 */ /* 0x000fea000383ffff */
.L_x_58:
[----:B------:R-:W-:-:S07]  /*7da0*/  MOV R0, UR4 ;  /* 0x0000000400007c02 */ /* 0x000fce0008000f00 */
.L_x_160:
[----:B-1----:R1:W2:Y:S02]  /*7db0*/  SYNCS.PHASECHK.TRANS64.TRYWAIT P0, [R0+URZ], R3 ;  /* 0x00000003000075a7 */ /* 0x0022a400080011ff */
[----:B--2---:R-:W-:Y:S05]  /*7dc0*/  @!P0 NANOSLEEP.SYNCS 0x989680 ;  /* 0x009896800000895d */ /* 0x004fea0003900000 */
[----:B------:R-:W2:Y:S02]  /*7dd0*/  @!P0 SYNCS.PHASECHK.TRANS64 P0, [R0+URZ], R3 ;  /* 0x00000003000085a7 */ /* 0x000ea400080010ff */
[----:B--2---:R-:W-:Y:S05]  /*7de0*/  @!P0 BRA `(.L_x_160) ;  /* 0xfffffffc00f08947 */ /* 0x004fea000383ffff */
[----:B------:R-:W-:Y:S05]  /*7df0*/  BRA `(.L_x_161) ;  /* 0xffffffb400487947 */ /* 0x000fea000383ffff */
.L_x_59:
[----:B------:R-:W-:-:S07]  /*7e00*/  MOV R0, UR4 ;  /* 0x0000000400007c02 */ /* 0x000fce0008000f00 */
.L_x_162:
[----:B-1----:R1:W2:Y:S02]  /*7e10*/  SYNCS.PHASECHK.TRANS64.TRYWAIT P0, [R0+URZ], R3 ;  /* 0x00000003000075a7 */ /* 0x0022a400080011ff */
[----:B--2---:R-:W-:Y:S05]  /*7e20*/  @!P0 NANOSLEEP.SYNCS 0x989680 ;  /* 0x009896800000895d */ /* 0x004fea0003900000 */
[----:B------:R-:W2:Y:S02]  /*7e30*/  @!P0 SYNCS.PHASECHK.TRANS64 P0, [R0+URZ], R3 ;  /* 0x00000003000085a7 */ /* 0x000ea400080010ff */
[----:B--2---:R-:W-:Y:S05]  /*7e40*/  @!P0 BRA `(.L_x_162) ;  /* 0xfffffffc00f08947 */ /* 0x004fea000383ffff */
[----:B------:R-:W-:Y:S05]  /*7e50*/  BRA `(.L_x_163) ;  /* 0xffffffb400547947 */ /* 0x000fea000383ffff */
.L_x_60:
[----:B------:R-:W-:-:S07]  /*7e60*/  MOV R0, UR4 ;  /* 0x0000000400007c02 */ /* 0x000fce0008000f00 */
.L_x_164:
[----:B-1----:R1:W2:Y:S02]  /*7e70*/  SYNCS.PHASECHK.TRANS64.TRYWAIT P0, [R0+URZ], R3 ;  /* 0x00000003000075a7 */ /* 0x0022a400080011ff */
[----:B--2---:R-:W-:Y:S05]  /*7e80*/  @!P0 NANOSLEEP.SYNCS 0x989680 ;  /* 0x009896800000895d */ /* 0x004fea0003900000 */
[----:B------:R-:W2:Y:S02]  /*7e90*/  @!P0 SYNCS.PHASECHK.TRANS64 P0, [R0+URZ], R3 ;  /* 0x00000003000085a7 */ /* 0x000ea400080010ff */
[----:B--2---:R-:W-:Y:S05]  /*7ea0*/  @!P0 BRA `(.L_x_164) ;  /* 0xfffffffc00f08947 */ /* 0x004fea000383ffff */
[----:B------:R-:W-:Y:S05]  /*7eb0*/  BRA `(.L_x_165) ;  /* 0xffffffb400607947 */ /* 0x000fea000383ffff */
.L_x_63:
[----:B--2---:R2:W3:Y:S02]  /*7ec0*/  SYNCS.PHASECHK.TRANS64.TRYWAIT P0, [R2+URZ+0x1a0], R4 ;  /* 0x0001a004020075a7 */ /* 0x0044e400080011ff */
[----:B---3--:R-:W-:Y:S05]  /*7ed0*/  @!P0 NANOSLEEP.SYNCS 0x989680 ;  /* 0x009896800000895d */ /* 0x008fea0003900000 */
[----:B------:R-:W3:Y:S02]  /*7ee0*/  @!P0 SYNCS.PHASECHK.TRANS64 P0, [R2+URZ+0x1a0], R4 ;  /* 0x0001a004020085a7 */ /* 0x000ee400080010ff */
[----:B---3--:R-:W-:Y:S05]  /*7ef0*/  @!P0 BRA `(.L_x_63) ;  /* 0xfffffffc00f08947 */ /* 0x008fea000383ffff */
[----:B------:R-:W-:Y:S05]  /*7f00*/  BRA `(.L_x_166) ;  /* 0xffffffb400bc7947 */ /* 0x000fea000383ffff */
.L_x_64:
[----:B------:R-:W-:-:S07]  /*7f10*/  MOV R2, UR5 ;  /* 0x0000000500027c02 */ /* 0x000fce0008000f00 */
.L_x_167:
[----:B--2---:R2:W3:Y:S02]  /*7f20*/  SYNCS.PHASECHK.TRANS64.TRYWAIT P0, [R2+URZ+0x150], R5 ;  /* 0x00015005020075a7 */ /* 0x0044e400080011ff */
[----:B---3--:R-:W-:Y:S05]  /*7f30*/  @!P0 NANOSLEEP.SYNCS 0x989680 ;  /* 0x009896800000895d */ /* 0x008fea0003900000 */
[----:B------:R-:W3:Y:S02]  /*7f40*/  @!P0 SYNCS.PHASECHK.TRANS64 P0, [R2+URZ+0x150], R5 ;  /* 0x00015005020085a7 */ /* 0x000ee400080010ff */
[----:B---3--:R-:W-:Y:S05]  /*7f50*/  @!P0 BRA `(.L_x_167) ;  /* 0xfffffffc00f08947 */ /* 0x008fea000383ffff */
[----:B------:R-:W-:Y:S05]  /*7f60*/  BRA `(.L_x_168) ;  /* 0xffffffb400cc7947 */ /* 0x000fea000383ffff */
.L_x_65:
[----:B--2---:R2:W3:Y:S02]  /*7f70*/  SYNCS.PHASECHK.TRANS64.TRYWAIT P1, [R2+URZ+0x140], R4 ;  /* 0x00014004020075a7 */ /* 0x0044e400080211ff */
[----:B---3--:R-:W-:Y:S05]  /*7f80*/  @!P1 NANOSLEEP.SYNCS 0x989680 ;  /* 0x009896800000995d */ /* 0x008fea0003900000 */
[----:B------:R-:W3:Y:S02]  /*7f90*/  @!P1 SYNCS.PHASECHK.TRANS64 P1, [R2+URZ+0x140], R4 ;  /* 0x00014004020095a7 */ /* 0x000ee400080210ff */
[----:B---3--:R-:W-:Y:S05]  /*7fa0*/  @!P1 BRA `(.L_x_65) ;  /* 0xfffffffc00f09947 */ /* 0x008fea000383ffff */
[----:B------:R-:W-:Y:S05]  /*7fb0*/  BRA `(.L_x_169) ;  /* 0xffffffb400fc7947 */ /* 0x000fea000383ffff */
.L_x_68:
[----:B------:R-:W-:-:S07]  /*7fc0*/  MOV R0, UR5 ;  /* 0x0000000500007c02 */ /* 0x000fce0008000f00 */
.L_x_170:
[----:B--2---:R2:W3:Y:S02]  /*7fd0*/  SYNCS.PHASECHK.TRANS64.TRYWAIT P0, [R0+URZ+0x150], R2 ;  /* 0x00015002000075a7 */ /* 0x0044e400080011ff */
[----:B---3--:R-:W-:Y:S05]  /*7fe0*/  @!P0 NANOSLEEP.SYNCS 0x989680 ;  /* 0x009896800000895d */ /* 0x008fea0003900000 */
[----:B------:R-:W3:Y:S02]  /*7ff0*/  @!P0 SYNCS.PHASECHK.TRANS64 P0, [R0+URZ+0x150], R2 ;  /* 0x00015002000085a7 */ /* 0x000ee400080010ff */
[----:B---3--:R-:W-:Y:S05]  /*8000*/  @!P0 BRA `(.L_x_170) ;  /* 0xfffffffc00f08947 */ /* 0x008fea000383ffff */
[----:B------:R-:W-:Y:S05]  /*8010*/  BRA `(.L_x_67) ;  /* 0xffffffb800507947 */ /* 0x000fea000383ffff */
.L_x_77:
[----:B--2---:R-:W-:-:S04]  /*8020*/  MOV R5, UR4 ;  /* 0x0000000400057c02 */ /* 0x004fc80008000f00 */
[----:B------:R2:W3:Y:S03]  /*8030*/  SYNCS.PHASECHK.TRANS64.TRYWAIT P0, [R5+URZ+0x8], R6 ;  /* 0x00000806050075a7 */ /* 0x0004e600080011ff */
[----:B---3--:R-:W-:Y:S05]  /*8040*/  @!P0 NANOSLEEP.SYNCS 0x989680 ;  /* 0x009896800000895d */ /* 0x008fea0003900000 */
[----:B------:R-:W3:Y:S02]  /*8050*/  @!P0 SYNCS.PHASECHK.TRANS64 P0, [R5+URZ+0x8], R6 ;  /* 0x00000806050085a7 */ /* 0x000ee400080010ff */
[----:B---3--:R-:W-:Y:S05]  /*8060*/  @!P0 BRA `(.L_x_77) ;  /* 0xfffffffc00ec8947 */ /* 0x008fea000383ffff */
[----:B------:R-:W-:Y:S05]  /*8070*/  BRA `(.L_x_76) ;  /* 0xffffffbc00047947 */ /* 0x000fea000383ffff */
.L_x_79:
[----:B------:R-:W-:Y:S01]  /*8080*/  BSSY B0, `(.L_x_171) ;  /* 0x0000006000007945 */ /* 0x000fe20003800000 */
[----:B------:R-:W-:-:S07]  /*8090*/  MOV R15, 0xffffffff ;  /* 0xffffffff000f7802 */ /* 0x000fce0000000f00 */
[----:B-12--5:R-:W-:Y:S05]  /*80a0*/  WARPSYNC.COLLECTIVE R15, `(.L_x_172) ;  /* 0x000000000f0c7348 */ /* 0x026fea0003c00000 */
[----:B------:R-:W-:Y:S02]  /*80b0*/  ELECT P6, UR79, PT ;  /* 0x00000000004f782f */ /* 0x000fe400038c0000 */
[----:B------:R-:W-:Y:S01]  /*80c0*/  MOV R14, UR79 ;  /* 0x0000004f000e7c02 */ /* 0x000fe20008000f00 */
[----:B-12--5:R-:W-:Y:S10]  /*80d0*/  ENDCOLLECTIVE ;  /* 0x000000000000791b */ /* 0x026ff40003800000 */
.L_x_172:
[----:B------:R-:W-:Y:S05]  /*80e0*/  BSYNC B0 ;  /* 0x0000000000007941 */ /* 0x000fea0003800000 */
.L_x_171:
[----:B------:R-:W-:Y:S01]  /*80f0*/  PLOP3.LUT P0, PT, P6, PT, PT, 0x80, 0x8 ;  /* 0x000000000008781c */ /* 0x000fe2000370f070 */
[----:B------:R-:W-:-:S12]  /*8100*/  BRA `(.L_x_173) ;  /* 0xffffffbc00307947 */ /* 0x000fd8000383ffff */
.L_x_81:
[----:B--2---:R-:W-:-:S04]  /*8110*/  MOV R0, UR4 ;  /* 0x0000000400007c02 */ /* 0x004fc80008000f00 */
[----:B------:R2:W3:Y:S03]  /*8120*/  SYNCS.PHASECHK.TRANS64.TRYWAIT P0, [R0+URZ+0x8], R4 ;  /* 0x00000804000075a7 */ /* 0x0004e600080011ff */
[----:B---3--:R-:W-:Y:S05]  /*8130*/  @!P0 NANOSLEEP.SYNCS 0x989680 ;  /* 0x009896800000895d */ /* 0x008fea0003900000 */
[----:B------:R-:W3:Y:S02]  /*8140*/  @!P0 SYNCS.PHASECHK.TRANS64 P0, [R0+URZ+0x8], R4 ;  /* 0x00000804000085a7 */ /* 0x000ee400080010ff */
[----:B---3--:R-:W-:Y:S05]  /*8150*/  @!P0 BRA `(.L_x_81) ;  /* 0xfffffffc00ec8947 */ /* 0x008fea000383ffff */
[----:B------:R-:W-:Y:S05]  /*8160*/  BRA `(.L_x_80) ;  /* 0xffffffbc00347947 */ /* 0x000fea000383ffff */
.L_x_82:
[----:B-1----:R1:W2:Y:S02]  /*8170*/  SYNCS.PHASECHK.TRANS64.TRYWAIT P0, [R0+URZ+0x140], R3 ;  /* 0x00014003000075a7 */ /* 0x0022a400080011ff */
[----:B--2---:R-:W-:Y:S05]  /*8180*/  @!P0 NANOSLEEP.SYNCS 0x989680 ;  /* 0x009896800000895d */ /* 0x004fea0003900000 */
[----:B------:R-:W2:Y:S02]  /*8190*/  @!P0 SYNCS.PHASECHK.TRANS64 P0, [R0+URZ+0x140], R3 ;  /* 0x00014003000085a7 */ /* 0x000ea400080010ff */
[----:B--2---:R-:W-:Y:S05]  /*81a0*/  @!P0 BRA `(.L_x_82) ;  /* 0xfffffffc00f08947 */ /* 0x004fea000383ffff */
[----:B------:R-:W-:Y:S05]  /*81b0*/  BRA `(.L_x_174) ;  /* 0xffffffc000207947 */ /* 0x000fea000383ffff */
.L_x_84:
[----:B------:R-:W-:-:S07]  /*81c0*/  MOV R0, UR7 ;  /* 0x0000000700007c02 */ /* 0x000fce0008000f00 */
.L_x_175:
[----:B-1----:R1:W3:Y:S02]  /*81d0*/  SYNCS.PHASECHK.TRANS64.TRYWAIT P0, [R0+URZ+0x180], R3 ;  /* 0x00018003000075a7 */ /* 0x0022e400080011ff */
[----:B---3--:R-:W-:Y:S05]  /*81e0*/  @!P0 NANOSLEEP.SYNCS 0x989680 ;  /* 0x009896800000895d */ /* 0x008fea0003900000 */
[----:B------:R-:W3:Y:S02]  /*81f0*/  @!P0 SYNCS.PHASECHK.TRANS64 P0, [R0+URZ+0x180], R3 ;  /* 0x00018003000085a7 */ /* 0x000ee400080010ff */
[----:B---3--:R-:W-:Y:S05]  /*8200*/  @!P0 BRA `(.L_x_175) ;  /* 0xfffffffc00f08947 */ /* 0x008fea000383ffff */
[----:B------:R-:W-:Y:S05]  /*8210*/  BRA `(.L_x_176) ;  /* 0xffffffc000687947 */ /* 0x000fea000383ffff */
.L_x_87:
[----:B------:R-:W-:Y:S07]  /*8220*/  MOV R0, UR6 ;  /* 0x0000000600007c02 */ /* 0x000fee0008000f00 */
.L_x_177:
[----:B-1----:R1:W3:Y:S02]  /*8230*/  SYNCS.PHASECHK.TRANS64.TRYWAIT P0, [R0+URZ], R3 ;  /* 0x00000003000075a7 */ /* 0x0022e400080011ff */
[----:B---3--:R-:W-:Y:S05]  /*8240*/  @!P0 NANOSLEEP.SYNCS 0x989680 ;  /* 0x009896800000895d */ /* 0x008fea0003900000 */
[----:B------:R-:W3:Y:S02]  /*8250*/  @!P0 SYNCS.PHASECHK.TRANS64 P0, [R0+URZ], R3 ;  /* 0x00000003000085a7 */ /* 0x000ee400080010ff */
[----:B---3--:R-:W-:Y:S05]  /*8260*/  @!P0 BRA `(.L_x_177) ;  /* 0xfffffffc00f08947 */ /* 0x008fea000383ffff */
[----:B------:R-:W-:Y:S05]  /*8270*/  BRA `(.L_x_86) ;  /* 0xffffffc0007c7947 */ /* 0x000fea000383ffff */
.L_x_91:
[----:B-1----:R-:W-:-:S07]  /*8280*/  MOV R0, UR7 ;  /* 0x0000000700007c02 */ /* 0x002fce0008000f00 */
.L_x_178:
[----:B-1----:R1:W2:Y:S02]  /*8290*/  SYNCS.PHASECHK.TRANS64.TRYWAIT P0, [R0+URZ], R2 ;  /* 0x00000002000075a7 */ /* 0x0022a400080011ff */
[----:B--2---:R-:W-:Y:S05]  /*82a0*/  @!P0 NANOSLEEP.SYNCS 0x989680 ;  /* 0x009896800000895d */ /* 0x004fea0003900000 */
[----:B------:R-:W2:Y:S02]  /*82b0*/  @!P0 SYNCS.PHASECHK.TRANS64 P0, [R0+URZ], R2 ;  /* 0x00000002000085a7 */ /* 0x000ea400080010ff */
[----:B--2---:R-:W-:Y:S05]  /*82c0*/  @!P0 BRA `(.L_x_178) ;  /* 0xfffffffc00f08947 */ /* 0x004fea000383ffff */
[----:B------:R-:W-:Y:S05]  /*82d0*/  BRA `(.L_x_179) ;  /* 0xffffffc400747947 */ /* 0x000fea000383ffff */
.L_x_92:
[----:B------:R-:W-:-:S07]  /*82e0*/  MOV R0, UR7 ;  /* 0x0000000700007c02 */ /* 0x000fce0008000f00 */
.L_x_180:
[----:B-1----:R1:W2:Y:S02]  /*82f0*/  SYNCS.PHASECHK.TRANS64.TRYWAIT P0, [R0+URZ], R3 ;  /* 0x00000003000075a7 */ /* 0x0022a400080011ff */
[----:B--2---:R-:W-:Y:S05]  /*8300*/  @!P0 NANOSLEEP.SYNCS 0x989680 ;  /* 0x009896800000895d */ /* 0x004fea0003900000 */
[----:B------:R-:W2:Y:S02]  /*8310*/  @!P0 SYNCS.PHASECHK.TRANS64 P0, [R0+URZ], R3 ;  /* 0x00000003000085a7 */ /* 0x000ea400080010ff */
[----:B--2---:R-:W-:Y:S05]  /*8320*/  @!P0 BRA `(.L_x_180) ;  /* 0xfffffffc00f08947 */ /* 0x004fea000383ffff */
[----:B------:R-:W-:Y:S05]  /*8330*/  BRA `(.L_x_181) ;  /* 0xffffffc400807947 */ /* 0x000fea000383ffff */
.L_x_93:
[----:B------:R-:W-:-:S07]  /*8340*/  MOV R0, UR7 ;  /* 0x0000000700007c02 */ /* 0x000fce0008000f00 */
.L_x_182:
[----:B-1----:R1:W2:Y:S02]  /*8350*/  SYNCS.PHASECHK.TRANS64.TRYWAIT P0, [R0+URZ], R3 ;  /* 0x00000003000075a7 */ /* 0x0022a400080011ff */
[----:B--2---:R-:W-:Y:S05]  /*8360*/  @!P0 NANOSLEEP.SYNCS 0x989680 ;  /* 0x009896800000895d */ /* 0x004fea0003900000 */
[----:B------:R-:W2:Y:S02]  /*8370*/  @!P0 SYNCS.PHASECHK.TRANS64 P0, [R0+URZ], R3 ;  /* 0x00000003000085a7 */ /* 0x000ea400080010ff */
[----:B--2---:R-:W-:Y:S05]  /*8380*/  @!P0 BRA `(.L_x_182) ;  /* 0xfffffffc00f08947 */ /* 0x004fea000383ffff */
[----:B------:R-:W-:Y:S05]  /*8390*/  BRA `(.L_x_183) ;  /* 0xffffffc4008c7947 */ /* 0x000fea000383ffff */
.L_x_96:
[----:B------:R-:W-:-:S07]  /*83a0*/  MOV R0, UR5 ;  /* 0x0000000500007c02 */ /* 0x000fce0008000f00 */
.L_x_184:
[----:B-1----:R1:W2:Y:S02]  /*83b0*/  SYNCS.PHASECHK.TRANS64.TRYWAIT P1, [R0+URZ+0x1c0], R2 ;  /* 0x0001c002000075a7 */ /* 0x0022a400080211ff */
[----:B--2---:R-:W-:Y:S05]  /*83c0*/  @!P1 NANOSLEEP.SYNCS 0x989680 ;  /* 0x009896800000995d */ /* 0x004fea0003900000 */
[----:B------:R-:W2:Y:S02]  /*83d0*/  @!P1 SYNCS.PHASECHK.TRANS64 P1, [R0+URZ+0x1c0], R2 ;  /* 0x0001c002000095a7 */ /* 0x000ea400080210ff */
[----:B--2---:R-:W-:Y:S05]  /*83e0*/  @!P1 BRA `(.L_x_184) ;  /* 0xfffffffc00f09947 */ /* 0x004fea000383ffff */
[----:B------:R-:W-:Y:S05]  /*83f0*/  BRA `(.L_x_185) ;  /* 0xffffffc400d87947 */ /* 0x000fea000383ffff */
.L_x_101:
[----:B---3--:R3:W4:Y:S02]  /*8400*/  SYNCS.PHASECHK.TRANS64.TRYWAIT P0, [R7+URZ+0x140], R0 ;  /* 0x00014000070075a7 */ /* 0x00872400080011ff */
[----:B----4-:R-:W-:Y:S05]  /*8410*/  @!P0 NANOSLEEP.SYNCS 0x989680 ;  /* 0x009896800000895d */ /* 0x010fea0003900000 */
[----:B------:R-:W4:Y:S02]  /*8420*/  @!P0 SYNCS.PHASECHK.TRANS64 P0, [R7+URZ+0x140], R0 ;  /* 0x00014000070085a7 */ /* 0x000f2400080010ff */
[----:B----4-:R-:W-:Y:S05]  /*8430*/  @!P0 BRA `(.L_x_101) ;  /* 0xfffffffc00f08947 */ /* 0x010fea000383ffff */
[----:B------:R-:W-:Y:S05]  /*8440*/  BRA `(.L_x_186) ;  /* 0xffffffc800f07947 */ /* 0x000fea000383ffff */
.L_x_104:
[----:B-1----:R-:W-:Y:S07]  /*8450*/  MOV R0, UR19 ;  /* 0x0000001300007c02 */ /* 0x002fee0008000f00 */
.L_x_187:
[----:B-1----:R1:W3:Y:S02]  /*8460*/  SYNCS.PHASECHK.TRANS64.TRYWAIT P2, [R0+URZ+0x138], R7 ;  /* 0x00013807000075a7 */ /* 0x0022e400080411ff */
[----:B---3--:R-:W-:Y:S05]  /*8470*/  @!P2 NANOSLEEP.SYNCS 0x989680 ;  /* 0x009896800000a95d */ /* 0x008fea0003900000 */
[----:B------:R-:W3:Y:S02]  /*8480*/  @!P2 SYNCS.PHASECHK.TRANS64 P2, [R0+URZ+0x138], R7 ;  /* 0x000138070000a5a7 */ /* 0x000ee400080410ff */
[----:B---3--:R-:W-:Y:S05]  /*8490*/  @!P2 BRA `(.L_x_187) ;  /* 0xfffffffc00f0a947 */ /* 0x008fea000383ffff */
[----:B------:R-:W-:Y:S05]  /*84a0*/  BRA `(.L_x_103) ;  /* 0xffffffd000387947 */ /* 0x000fea000383ffff */
.L_x_107:
[----:B-1----:R-:W-:Y:S07]  /*84b0*/  MOV R0, UR19 ;  /* 0x0000001300007c02 */ /* 0x002fee0008000f00 */
.L_x_188:
[----:B-1----:R1:W3:Y:S02]  /*84c0*/  SYNCS.PHASECHK.TRANS64.TRYWAIT P0, [R0+URZ+0x128], R6 ;  /* 0x00012806000075a7 */ /* 0x0022e400080011ff */
[----:B---3--:R-:W-:Y:S05]  /*84d0*/  @!P0 NANOSLEEP.SYNCS 0x989680 ;  /* 0x009896800000895d */ /* 0x008fea0003900000 */
[----:B------:R-:W3:Y:S02]  /*84e0*/  @!P0 SYNCS.PHASECHK.TRANS64 P0, [R0+URZ+0x128], R6 ;  /* 0x00012806000085a7 */ /* 0x000ee400080010ff */
[----:B---3--:R-:W-:Y:S05]  /*84f0*/  @!P0 BRA `(.L_x_188) ;  /* 0xfffffffc00f08947 */ /* 0x008fea000383ffff */
[----:B------:R-:W-:Y:S05]  /*8500*/  BRA `(.L_x_189) ;  /* 0xffffffd000847947 */ /* 0x000fea000383ffff */
.L_x_110:
[----:B--2---:R2:W3:Y:S02]  /*8510*/  SYNCS.PHASECHK.TRANS64.TRYWAIT P0, [R3+URZ+0x140], R0 ;  /* 0x00014000030075a7 */ /* 0x0044e400080011ff */
[----:B---3--:R-:W-:Y:S05]  /*8520*/  @!P0 NANOSLEEP.SYNCS 0x989680 ;  /* 0x009896800000895d */ /* 0x008fea0003900000 */
[----:B------:R-:W3:Y:S02]  /*8530*/  @!P0 SYNCS.PHASECHK.TRANS64 P0, [R3+URZ+0x140], R0 ;  /* 0x00014000030085a7 */ /* 0x000ee400080010ff */
[----:B---3--:R-:W-:Y:S05]  /*8540*/  @!P0 BRA `(.L_x_110) ;  /* 0xfffffffc00f08947 */ /* 0x008fea000383ffff */
[----:B------:R-:W-:Y:S05]  /*8550*/  BRA `(.L_x_190) ;  /* 0xffffffd400d07947 */ /* 0x000fea000383ffff */
.L_x_121:
[----:B-1----:R-:W-:Y:S04]  /*8560*/  MOV R0, UR57 ;  /* 0x0000003900007c02 */ /* 0x002fe80008000f00 */
[----:B------:R1:W2:Y:S03]  /*8570*/  SYNCS.PHASECHK.TRANS64.TRYWAIT P1, [R0+URZ+0x120], R3 ;  /* 0x00012003000075a7 */ /* 0x0002a600080211ff */
[----:B--2---:R-:W-:Y:S05]  /*8580*/  @!P1 NANOSLEEP.SYNCS 0x989680 ;  /* 0x009896800000995d */ /* 0x004fea0003900000 */
[----:B------:R-:W2:Y:S02]  /*8590*/  @!P1 SYNCS.PHASECHK.TRANS64 P1, [R0+URZ+0x120], R3 ;  /* 0x00012003000095a7 */ /* 0x000ea400080210ff */
[----:B--2---:R-:W-:Y:S05]  /*85a0*/  @!P1 BRA `(.L_x_121) ;  /* 0xfffffffc00ec9947 */ /* 0x004fea000383ffff */
[----:B------:R-:W-:Y:S05]  /*85b0*/  BRA `(.L_x_120) ;  /* 0xffffffe000e07947 */ /* 0x000fea000383ffff */
.L_x_123:
[----:B------:R1:W1:Y:S02]  /*85c0*/  SYNCS.PHASECHK.TRANS64.TRYWAIT P1, [R83+URZ+0x160], R4 ;  /* 0x00016004530075a7 */ /* 0x00026400080211ff */
[----:B-1----:R-:W-:Y:S05]  /*85d0*/  @!P1 NANOSLEEP.SYNCS 0x989680 ;  /* 0x009896800000995d */ /* 0x002fea0003900000 */
[----:B------:R-:W1:Y:S02]  /*85e0*/  @!P1 SYNCS.PHASECHK.TRANS64 P1, [R83+URZ+0x160], R4 ;  /* 0x00016004530095a7 */ /* 0x000e6400080210ff */
[----:B-1----:R-:W-:Y:S05]  /*85f0*/  @!P1 BRA `(.L_x_123) ;  /* 0xfffffffc00f09947 */ /* 0x002fea000383ffff */
[----:B------:R-:W-:Y:S05]  /*8600*/  BRA `(.L_x_122) ;  /* 0xffffffe4001c7947 */ /* 0x000fea000383ffff */
        .weak           $__internal_0_$__cuda_sm10x_tcgen05_guardrail_trap_col_being_dealloced_not_returned_by_alloc
        .type           $__internal_0_$__cuda_sm10x_tcgen05_guardrail_trap_col_being_dealloced_not_returned_by_alloc,@function
        .size           $__internal_0_$__cuda_sm10x_tcgen05_guardrail_trap_col_being_dealloced_not_returned_by_alloc,($__internal_1_$__cuda_sm10x_tcgen05_guardrail_trap_phase_invalid_during_alloc - $__internal_0_$__cuda_sm10x_tcgen05_guardrail_trap_col_being_dealloced_not_returned_by_alloc)
$__internal_0_$__cuda_sm10x_tcgen05_guardrail_trap_col_being_dealloced_not_returned_by_alloc:
[----:B------:R-:W-:Y:S05]  /*8610*/  BPT.TRAP 0x1 ;  /* 0x000000040000795c */ /* 0x000fea0000300000 */
[----:B------:R-:W-:-:S04]  /*8620*/  HFMA2 R3, -RZ, RZ, 0, 0 ;  /* 0x00000000ff037431 */ /* 0x000fc800000001ff */
[----:B------:R-:W-:Y:S05]  /*8630*/  RET.REL.NODEC R2 `(_ZN7cutlass13device_kernelINS_4gemm6kernel13GemmUniversalIN4cute5tupleIJiiiiEEENS1_10collective13CollectiveMmaINS1_35MainloopSm100TmaUmmaWarpSpecializedILi18ELi2ELi4ENS5_IJNS4_1CILi4EEENSA_ILi2EEENSA_ILi1EEEEEEEENS5_IJNSA_ILi128EEENSA_ILi64EEESG_EEEaNS5_IJlSD_lEEEaSJ_NS4_8TiledMMAINS4_8MMA_AtomIJNS4_21SM100_MMA_S8_2x1SM_SSIaaiLi128ELi64ELNS4_4UMMA5MajorE0ELSO_0ELNSN_8SaturateE0EEEEEENS4_6LayoutINS5_IJSD_SD_SD_EEENS5_IJNSA_ILi0EEESU_SU_EEEEENS5_IJNS4_10UnderscoreESX_SX_EEEEENS4_28SM100_TMA_2SM_LOAD_MULTICASTENS4_14ComposedLayoutINS4_7SwizzleILi3ELi4ELi3EEENS4_18smem_ptr_flag_bitsILi8EEENSS_INS5_IJNSA_ILi8EEESG_EEENS5_IJSG_SD_EEEEEEEvNS4_8identityES10_S1A_vS1B_EENS_8epilogue10collective18CollectiveEpilogueINS1D_23Sm100TmaWarpSpecializedILi1ELi1ELi32ELb0ELb0EEEJNS5_IJSH_SH_SG_EEENS5_IJNSS_ISH_SD_EES1J_EEEaSJ_aSJ_NS1D_6fusion15FusionCallbacksIS1H_NS1L_17LinearCombinationIaiaiLNS_15FloatRoundStyleE2EEES1I_S1K_JEEENS4_5SM1004TMEM4LOAD26SM100_TMEM_LOAD_32dp32b32xENS4_13SM90_TMA_LOADENS11_INS12_ILi2ELi4ELi3EEES15_NSS_INS5_IJS16_SH_EEENS5_IJSH_SD_EEEEEEENS4_39AutoVectorizingCopyWithAssumedAlignmentILi128EEENS4_14SM90_TMA_STOREES20_S22_S22_EEEvvEEEEvNT_6ParamsE) ;  /* 0xffffff7802707950 */ /* 0x000fea0003c3ffff */
        .weak           $__internal_1_$__cuda_sm10x_tcgen05_guardrail_trap_phase_invalid_during_alloc
        .type           $__internal_1_$__cuda_sm10x_tcgen05_guardrail_trap_phase_invalid_during_alloc,@function
        .size           $__internal_1_$__cuda_sm10x_tcgen05_guardrail_trap_phase_invalid_during_alloc,($__internal_2_$__cuda_sm10x_tcgen05_guardrail_trap_unallocated_columns_being_dealloced - $__internal_1_$__cuda_sm10x_tcgen05_guardrail_trap_phase_invalid_during_alloc)
$__internal_1_$__cuda_sm10x_tcgen05_guardrail_trap_phase_invalid_during_alloc:
[----:B------:R-:W-:Y:S05]  /*8640*/  BPT.TRAP 0x1 ;  /* 0x000000040000795c */ /* 0x000fea0000300000 */
[----:B------:R-:W-:-:S04]  /*8650*/  MOV R5, 0x0 ;  /* 0x0000000000057802 */ /* 0x000fc80000000f00 */
[----:B------:R-:W-:Y:S05]  /*8660*/  RET.REL.NODEC R4 `(_ZN7cutlass13device_kernelINS_4gemm6kernel13GemmUniversalIN4cute5tupleIJiiiiEEENS1_10collective13CollectiveMmaINS1_35MainloopSm100TmaUmmaWarpSpecializedILi18ELi2ELi4ENS5_IJNS4_1CILi4EEENSA_ILi2EEENSA_ILi1EEEEEEEENS5_IJNSA_ILi128EEENSA_ILi64EEESG_EEEaNS5_IJlSD_lEEEaSJ_NS4_8TiledMMAINS4_8MMA_AtomIJNS4_21SM100_MMA_S8_2x1SM_SSIaaiLi128ELi64ELNS4_4UMMA5MajorE0ELSO_0ELNSN_8SaturateE0EEEEEENS4_6LayoutINS5_IJSD_SD_SD_EEENS5_IJNSA_ILi0EEESU_SU_EEEEENS5_IJNS4_10UnderscoreESX_SX_EEEEENS4_28SM100_TMA_2SM_LOAD_MULTICASTENS4_14ComposedLayoutINS4_7SwizzleILi3ELi4ELi3EEENS4_18smem_ptr_flag_bitsILi8EEENSS_INS5_IJNSA_ILi8EEESG_EEENS5_IJSG_SD_EEEEEEEvNS4_8identityES10_S1A_vS1B_EENS_8epilogue10collective18CollectiveEpilogueINS1D_23Sm100TmaWarpSpecializedILi1ELi1ELi32ELb0ELb0EEEJNS5_IJSH_SH_SG_EEENS5_IJNSS_ISH_SD_EES1J_EEEaSJ_aSJ_NS1D_6fusion15FusionCallbacksIS1H_NS1L_17LinearCombinationIaiaiLNS_15FloatRoundStyleE2EEES1I_S1K_JEEENS4_5SM1004TMEM4LOAD26SM100_TMEM_LOAD_32dp32b32xENS4_13SM90_TMA_LOADENS11_INS12_ILi2ELi4ELi3EEES15_NSS_INS5_IJS16_SH_EEENS5_IJSH_SD_EEEEEEENS4_39AutoVectorizingCopyWithAssumedAlignmentILi128EEENS4_14SM90_TMA_STOREES20_S22_S22_EEEvvEEEEvNT_6ParamsE) ;  /* 0xffffff7804647950 */ /* 0x000fea0003c3ffff */
        .weak           $__internal_2_$__cuda_sm10x_tcgen05_guardrail_trap_unallocated_columns_being_dealloced
        .type           $__internal_2_$__cuda_sm10x_tcgen05_guardrail_trap_unallocated_columns_being_dealloced,@function
        .size           $__internal_2_$__cuda_sm10x_tcgen05_guardrail_trap_unallocated_columns_being_dealloced,(.L_x_192 - $__internal_2_$__cuda_sm10x_tcgen05_guardrail_trap_unallocated_columns_being_dealloced)
$__internal_2_$__cuda_sm10x_tcgen05_guardrail_trap_unallocated_columns_being_dealloced:
[----:B------:R-:W-:Y:S05]  /*8670*/  BPT.TRAP 0x1 ;  /* 0x000000040000795c */ /* 0x000fea0000300000 */
[----:B------:R-:W-:-:S04]  /*8680*/  HFMA2 R3, -RZ, RZ, 0, 0 ;  /* 0x00000000ff037431 */ /* 0x000fc800000001ff */
[----:B------:R-:W-:Y:S05]  /*8690*/  RET.REL.NODEC R2 `(_ZN7cutlass13device_kernelINS_4gemm6kernel13GemmUniversalIN4cute5tupleIJiiiiEEENS1_10collective13CollectiveMmaINS1_35MainloopSm100TmaUmmaWarpSpecializedILi18ELi2ELi4ENS5_IJNS4_1CILi4EEENSA_ILi2EEENSA_ILi1EEEEEEEENS5_IJNSA_ILi128EEENSA_ILi64EEESG_EEEaNS5_IJlSD_lEEEaSJ_NS4_8TiledMMAINS4_8MMA_AtomIJNS4_21SM100_MMA_S8_2x1SM_SSIaaiLi128ELi64ELNS4_4UMMA5MajorE0ELSO_0ELNSN_8SaturateE0EEEEEENS4_6LayoutINS5_IJSD_SD_SD_EEENS5_IJNSA_ILi0EEESU_SU_EEEEENS5_IJNS4_10UnderscoreESX_SX_EEEEENS4_28SM100_TMA_2SM_LOAD_MULTICASTENS4_14ComposedLayoutINS4_7SwizzleILi3ELi4ELi3EEENS4_18smem_ptr_flag_bitsILi8EEENSS_INS5_IJNSA_ILi8EEESG_EEENS5_IJSG_SD_EEEEEEEvNS4_8identityES10_S1A_vS1B_EENS_8epilogue10collective18CollectiveEpilogueINS1D_23Sm100TmaWarpSpecializedILi1ELi1ELi32ELb0ELb0EEEJNS5_IJSH_SH_SG_EEENS5_IJNSS_ISH_SD_EES1J_EEEaSJ_aSJ_NS1D_6fusion15FusionCallbacksIS1H_NS1L_17LinearCombinationIaiaiLNS_15FloatRoundStyleE2EEES1I_S1K_JEEENS4_5SM1004TMEM4LOAD26SM100_TMEM_LOAD_32dp32b32xENS4_13SM90_TMA_LOADENS11_INS12_ILi2ELi4ELi3EEES15_NSS_INS5_IJS16_SH_EEENS5_IJSH_SD_EEEEEEENS4_39AutoVectorizingCopyWithAssumedAlignmentILi128EEENS4_14SM90_TMA_STOREES20_S22_S22_EEEvvEEEEvNT_6ParamsE) ;  /* 0xffffff7802587950 */ /* 0x000fea0003c3ffff */
.L_x_191:
[----:B------:R-:W-:-:S00]  /*86a0*/  BRA `(.L_x_191) ;  /* 0xfffffffc00fc7947 */ /* 0x000fc0000383ffff */
[----:B------:R-:W-:-:S00]  /*86b0*/  NOP ;  /* 0x0000000000007918 */ /* 0x000fc00000000000 */
        /* <DEDUP_REMOVED lines=12> */
.L_x_192:


//--------------------- .nv.global.init           --------------------------
	.section	.nv.global.init,"aw",@progbits
.nv.global.init:
	.type		$str$27,@object
	.size		$str$27,($str$28 - $str$27)
$str$27:
        /*0000*/ 	.byte	0x28, 0x61, 0x64, 0x64, 0x72, 0x65, 0x73, 0x73, 0x20, 0x26, 0x20, 0x6d, 0x61, 0x73, 0x6b, 0x29
        /*0010*/ 	.byte	0x20, 0x3d, 0x3d, 0x20, 0x30, 0x00
	.type		$str$28,@object
	.size		$str$28,($str$26 - $str$28)
$str$28:
        /*0016*/ 	.byte	0x2f, 0x74, 0x6d, 0x70, 0x2f, 0x63, 0x75, 0x74, 0x6c, 0x61, 0x73, 0x73, 0x5f, 0x73, 0x77, 0x65
        /*0026*/ 	.byte	0x65, 0x70, 0x5f, 0x73, 0x72, 0x63, 0x2f, 0x69, 0x6e, 0x63, 0x6c, 0x75, 0x64, 0x65, 0x2f, 0x63
        /*0036*/ 	.byte	0x75, 0x74, 0x65, 0x2f, 0x70, 0x6f, 0x69, 0x6e, 0x74, 0x65, 0x72, 0x5f, 0x66, 0x6c, 0x61, 0x67
        /*0046*/ 	.byte	0x67, 0x65, 0x64, 0x2e, 0x68, 0x70, 0x70, 0x00
	.type		$str$26,@object
	.size		$str$26,($str$25 - $str$26)
$str$26:
        /*004e*/ 	.byte	0x2f, 0x74, 0x6d, 0x70, 0x2f, 0x63, 0x75, 0x74, 0x6c, 0x61, 0x73, 0x73, 0x5f, 0x73, 0x77, 0x65
        /*005e*/ 	.byte	0x65, 0x70, 0x5f, 0x73, 0x72, 0x63, 0x2f, 0x69, 0x6e, 0x63, 0x6c, 0x75, 0x64, 0x65, 0x2f, 0x63
        /*006e*/ 	.byte	0x75, 0x74, 0x65, 0x2f, 0x61, 0x74, 0x6f, 0x6d, 0x2f, 0x63, 0x6f, 0x70, 0x79, 0x5f, 0x74, 0x72
        /*007e*/ 	.byte	0x61, 0x69, 0x74, 0x73, 0x5f, 0x73, 0x6d, 0x31, 0x30, 0x30, 0x2e, 0x68, 0x70, 0x70, 0x00
	.type		$str$25,@object
	.size		$str$25,(__unnamed_1 - $str$25)
$str$25:
        /*008d*/ 	.byte	0x28, 0x28, 0x75, 0x69, 0x6e, 0x74, 0x33, 0x32, 0x5f, 0x74, 0x28, 0x74, 0x68, 0x72, 0x65, 0x61
        /*009d*/ 	.byte	0x64, 0x49, 0x64, 0x78, 0x2e, 0x78, 0x29, 0x20, 0x2f, 0x20, 0x33, 0x32, 0x29, 0x20, 0x25, 0x20
        /*00ad*/ 	.byte	0x34, 0x29, 0x20, 0x3d, 0x3d, 0x20, 0x28, 0x28, 0x28, 0x74, 0x6d, 0x65, 0x6d, 0x5f, 0x61, 0x64
        /*00bd*/ 	.byte	0x64, 0x72, 0x20, 0x3e, 0x3e, 0x20, 0x31, 0x36, 0x29, 0x20, 0x2f, 0x20, 0x33, 0x32, 0x29, 0x20
        /*00cd*/ 	.byte	0x25, 0x20, 0x34, 0x29, 0x00
	.type		__unnamed_1,@object
	.size		__unnamed_1,(__unnamed_2 - __unnamed_1)
__unnamed_1:
        /*00d2*/ 	.byte	0x61, 0x75, 0x74, 0x6f, 0x20, 0x63, 0x75, 0x74, 0x65, 0x3a, 0x3a, 0x61, 0x73, 0x5f, 0x70, 0x6f
        /* <DEDUP_REMOVED lines=24> */
        /*0262*/ 	.byte	0x00
	.type		__unnamed_2,@object
	.size		__unnamed_2,(.L_2 - __unnamed_2)
__unnamed_2:
        /* <DEDUP_REMOVED lines=41> */
.L_2:


//--------------------- .nv.shared._ZN7cutlass13device_kernelINS_4gemm6kernel13GemmUniversalIN4cute5tupleIJiiiiEEENS1_10collective13CollectiveMmaINS1_35MainloopSm100TmaUmmaWarpSpecializedILi18ELi2ELi4ENS5_IJNS4_1CILi4EEENSA_ILi2EEENSA_ILi1EEEEEEEENS5_IJNSA_ILi128EEENSA_ILi64EEESG_EEEaNS5_IJlSD_lEEEaSJ_NS4_8TiledMMAINS4_8MMA_AtomIJNS4_21SM100_MMA_S8_2x1SM_SSIaaiLi128ELi64ELNS4_4UMMA5MajorE0ELSO_0ELNSN_8SaturateE0EEEEEENS4_6LayoutINS5_IJSD_SD_SD_EEENS5_IJNSA_ILi0EEESU_SU_EEEEENS5_IJNS4_10UnderscoreESX_SX_EEEEENS4_28SM100_TMA_2SM_LOAD_MULTICASTENS4_14ComposedLayoutINS4_7SwizzleILi3ELi4ELi3EEENS4_18smem_ptr_flag_bitsILi8EEENSS_INS5_IJNSA_ILi8EEESG_EEENS5_IJSG_SD_EEEEEEEvNS4_8identityES10_S1A_vS1B_EENS_8epilogue10collective18CollectiveEpilogueINS1D_23Sm100TmaWarpSpecializedILi1ELi1ELi32ELb0ELb0EEEJNS5_IJSH_SH_SG_EEENS5_IJNSS_ISH_SD_EES1J_EEEaSJ_aSJ_NS1D_6fusion15FusionCallbacksIS1H_NS1L_17LinearCombinationIaiaiLNS_15FloatRoundStyleE2EEES1I_S1K_JEEENS4_5SM1004TMEM4LOAD26SM100_TMEM_LOAD_32dp32b32xENS4_13SM90_TMA_LOADENS11_INS12_ILi2ELi4ELi3EEES15_NSS_INS5_IJS16_SH_EEENS5_IJSH_SD_EEEEEEENS4_39AutoVectorizingCopyWithAssumedAlignmentILi128EEENS4_14SM90_TMA_STOREES20_S22_S22_EEEvvEEEEvNT_6ParamsE --------------------------
	.section	.nv.shared._ZN7cutlass13device_kernelINS_4gemm6kernel13GemmUniversalIN4cute5tupleIJiiiiEEENS1_10collective13CollectiveMmaINS1_35MainloopSm100TmaUmmaWarpSpecializedILi18ELi2ELi4ENS5_IJNS4_1CILi4EEENSA_ILi2EEENSA_ILi1EEEEEEEENS5_IJNSA_ILi128EEENSA_ILi64EEESG_EEEaNS5_IJlSD_lEEEaSJ_NS4_8TiledMMAINS4_8MMA_AtomIJNS4_21SM100_MMA_S8_2x1SM_SSIaaiLi128ELi64ELNS4_4UMMA5MajorE0ELSO_0ELNSN_8SaturateE0EEEEEENS4_6LayoutINS5_IJSD_SD_SD_EEENS5_IJNSA_ILi0EEESU_SU_EEEEENS5_IJNS4_10UnderscoreESX_SX_EEEEENS4_28SM100_TMA_2SM_LOAD_MULTICASTENS4_14ComposedLayoutINS4_7SwizzleILi3ELi4ELi3EEENS4_18smem_ptr_flag_bitsILi8EEENSS_INS5_IJNSA_ILi8EEESG_EEENS5_IJSG_SD_EEEEEEEvNS4_8identityES10_S1A_vS1B_EENS_8epilogue10collective18CollectiveEpilogueINS1D_23Sm100TmaWarpSpecializedILi1ELi1ELi32ELb0ELb0EEEJNS5_IJSH_SH_SG_EEENS5_IJNSS_ISH_SD_EES1J_EEEaSJ_aSJ_NS1D_6fusion15FusionCallbacksIS1H_NS1L_17LinearCombinationIaiaiLNS_15FloatRoundStyleE2EEES1I_S1K_JEEENS4_5SM1004TMEM4LOAD26SM100_TMEM_LOAD_32dp32b32xENS4_13SM90_TMA_LOADENS11_INS12_ILi2ELi4ELi3EEES15_NSS_INS5_IJS16_SH_EEENS5_IJSH_SD_EEEEEEENS4_39AutoVectorizingCopyWithAssumedAlignmentILi128EEENS4_14SM90_TMA_STOREES20_S22_S22_EEEvvEEEEvNT_6ParamsE,"aw",@nobits
	.sectionflags	@""
	.align	16
	.zero		1024


//--------------------- .nv.shared.reserved.0     --------------------------
	.section	.nv.shared.reserved.0,"aw",@nobits
	.weak		__nv_reservedSMEM_offset_0_alias
	.size		__nv_reservedSMEM_offset_0_alias, 0, 64
	.other		__nv_reservedSMEM_offset_0_alias,@"STO_CUDA_RESERVED_SHARED STV_DEFAULT"
__nv_reservedSMEM_offset_0_alias:
	.zero		0
.nv.shared.reserved.0:
	.zero		64
	.weak		__nv_reservedSMEM_tcgen05_partition
	.type		__nv_reservedSMEM_tcgen05_partition,@object
	.size		__nv_reservedSMEM_tcgen05_partition,(.L_0 - __nv_reservedSMEM_tcgen05_partition)
__nv_reservedSMEM_tcgen05_partition:
	.zero		32
.L_0:


//--------------------- .nv.global                --------------------------
	.section	.nv.global,"aw",@nobits
.nv.global:
	.type		_ZN40_INTERNAL_1044949d_4_k_cu_fa697ceb_347894cute1_E,@object
	.size		_ZN40_INTERNAL_1044949d_4_k_cu_fa697ceb_347894cute1_E,(_ZN40_INTERNAL_1044949d_4_k_cu_fa697ceb_347894cuda3std3__45__cpo6cbeginE - _ZN40_INTERNAL_1044949d_4_k_cu_fa697ceb_347894cute1_E)
_ZN40_INTERNAL_1044949d_4_k_cu_fa697ceb_347894cute1_E:
	.zero		1
	.type		_ZN40_INTERNAL_1044949d_4_k_cu_fa697ceb_347894cuda3std3__45__cpo6cbeginE,@object
	.size		_ZN40_INTERNAL_1044949d_4_k_cu_fa697ceb_347894cuda3std3__45__cpo6cbeginE,(_ZN40_INTERNAL_1044949d_4_k_cu_fa697ceb_347894cuda3std3__48in_placeE - _ZN40_INTERNAL_1044949d_4_k_cu_fa697ceb_347894cuda3std3__45__cpo6cbeginE)
_ZN40_INTERNAL_1044949d_4_k_cu_fa697ceb_347894cuda3std3__45__cpo6cbeginE:
	.zero		1
	.type		_ZN40_INTERNAL_1044949d_4_k_cu_fa697ceb_347894cuda3std3__48in_placeE,@object
	.size		_ZN40_INTERNAL_1044949d_4_k_cu_fa697ceb_347894cuda3std3__48in_placeE,(_ZN40_INTERNAL_1044949d_4_k_cu_fa697ceb_347894cuda3std6ranges3__45__cpo9iter_moveE - _ZN40_INTERNAL_1044949d_4_k_cu_fa697ceb_347894cuda3std3__48in_placeE)
_ZN40_INTERNAL_1044949d_4_k_cu_fa697ceb_347894cuda3std3__48in_placeE:
	.zero		1
	.type		_ZN40_INTERNAL_1044949d_4_k_cu_fa697ceb_347894cuda3std6ranges3__45__cpo9iter_moveE,@object
	.size		_ZN40_INTERNAL_1044949d_4_k_cu_fa697ceb_347894cuda3std6ranges3__45__cpo9iter_moveE,(_ZN40_INTERNAL_1044949d_4_k_cu_fa697ceb_347894cuda3std3__45__cpo5beginE - _ZN40_INTERNAL_1044949d_4_k_cu_fa697ceb_347894cuda3std6ranges3__45__cpo9iter_moveE)
_ZN40_INTERNAL_1044949d_4_k_cu_fa697ceb_347894cuda3std6ranges3__45__cpo9iter_moveE:
	.zero		1
	.type		_ZN40_INTERNAL_1044949d_4_k_cu_fa697ceb_347894cuda3std3__45__cpo5beginE,@object
	.size		_ZN40_INTERNAL_1044949d_4_k_cu_fa697ceb_347894cuda3std3__45__cpo5beginE,(_ZN40_INTERNAL_1044949d_4_k_cu_fa697ceb_347894cuda3std3__442_GLOBAL__N__1044949d_4_k_cu_fa697ceb_347896ignoreE - _ZN40_INTERNAL_1044949d_4_k_cu_fa697ceb_347894cuda3std3__45__cpo5beginE)
_ZN40_INTERNAL_1044949d_4_k_cu_fa697ceb_347894cuda3std3__45__cpo5beginE:
	.zero		1
	.type		_ZN40_INTERNAL_1044949d_4_k_cu_fa697ceb_347894cuda3std3__442_GLOBAL__N__1044949d_4_k_cu_fa697ceb_347896ignoreE,@object
	.size		_ZN40_INTERNAL_1044949d_4_k_cu_fa697ceb_347894cuda3std3__442_GLOBAL__N__1044949d_4_k_cu_fa697ceb_347896ignoreE,(_ZN40_INTERNAL_1044949d_4_k_cu_fa697ceb_347894cute7productE - _ZN40_INTERNAL_1044949d_4_k_cu_fa697ceb_347894cuda3std3__442_GLOBAL__N__1044949d_4_k_cu_fa697ceb_347896ignoreE)
_ZN40_INTERNAL_1044949d_4_k_cu_fa697ceb_347894cuda3std3__442_GLOBAL__N__1044949d_4_k_cu_fa697ceb_347896ignoreE:
	.zero		1
	.type		_ZN40_INTERNAL_1044949d_4_k_cu_fa697ceb_347894cute7productE,@object
	.size		_ZN40_INTERNAL_1044949d_4_k_cu_fa697ceb_347894cute7productE,(_ZN40_INTERNAL_1044949d_4_k_cu_fa697ceb_347894cuda3std3__45__cpo3endE - _ZN40_INTERNAL_1044949d_4_k_cu_fa697ceb_347894cute7productE)
_ZN40_INTERNAL_1044949d_4_k_cu_fa697ceb_347894cute7productE:
	.zero		1
	.type		_ZN40_INTERNAL_1044949d_4_k_cu_fa697ceb_347894cuda3std3__45__cpo3endE,@object
	.size		_ZN40_INTERNAL_1044949d_4_k_cu_fa697ceb_347894cuda3std3__45__cpo3endE,(_ZN40_INTERNAL_1044949d_4_k_cu_fa697ceb_347894cuda3std3__419piecewise_constructE - _ZN40_INTERNAL_1044949d_4_k_cu_fa697ceb_347894cuda3std3__45__cpo3endE)
_ZN40_INTERNAL_1044949d_4_k_cu_fa697ceb_347894cuda3std3__45__cpo3endE:
	.zero		1
	.type		_ZN40_INTERNAL_1044949d_4_k_cu_fa697ceb_347894cuda3std3__419piecewise_constructE,@object
	.size		_ZN40_INTERNAL_1044949d_4_k_cu_fa697ceb_347894cuda3std3__419piecewise_constructE,(_ZN40_INTERNAL_1044949d_4_k_cu_fa697ceb_347894cuda3std3__45__cpo4cendE - _ZN40_INTERNAL_1044949d_4_k_cu_fa697ceb_347894cuda3std3__419piecewise_constructE)
_ZN40_INTERNAL_1044949d_4_k_cu_fa697ceb_347894cuda3std3__419piecewise_constructE:
	.zero		1
	.type		_ZN40_INTERNAL_1044949d_4_k_cu_fa697ceb_347894cuda3std3__45__cpo4cendE,@object
	.size		_ZN40_INTERNAL_1044949d_4_k_cu_fa697ceb_347894cuda3std3__45__cpo4cendE,(_ZN40_INTERNAL_1044949d_4_k_cu_fa697ceb_347894cuda3std6ranges3__45__cpo4swapE - _ZN40_INTERNAL_1044949d_4_k_cu_fa697ceb_347894cuda3std3__45__cpo4cendE)
_ZN40_INTERNAL_1044949d_4_k_cu_fa697ceb_347894cuda3std3__45__cpo4cendE:
	.zero		1
	.type		_ZN40_INTERNAL_1044949d_4_k_cu_fa697ceb_347894cuda3std6ranges3__45__cpo4swapE,@object
	.size		_ZN40_INTERNAL_1044949d_4_k_cu_fa697ceb_347894cuda3std6ranges3__45__cpo4swapE,(.L_10 - _ZN40_INTERNAL_1044949d_4_k_cu_fa697ceb_347894cuda3std6ranges3__45__cpo4swapE)
_ZN40_INTERNAL_1044949d_4_k_cu_fa697ceb_347894cuda3std6ranges3__45__cpo4swapE:
	.zero		1
.L_10:


//--------------------- .nv.constant0._ZN7cutlass13device_kernelINS_4gemm6kernel13GemmUniversalIN4cute5tupleIJiiiiEEENS1_10collective13CollectiveMmaINS1_35MainloopSm100TmaUmmaWarpSpecializedILi18ELi2ELi4ENS5_IJNS4_1CILi4EEENSA_ILi2EEENSA_ILi1EEEEEEEENS5_IJNSA_ILi128EEENSA_ILi64EEESG_EEEaNS5_IJlSD_lEEEaSJ_NS4_8TiledMMAINS4_8MMA_AtomIJNS4_21SM100_MMA_S8_2x1SM_SSIaaiLi128ELi64ELNS4_4UMMA5MajorE0ELSO_0ELNSN_8SaturateE0EEEEEENS4_6LayoutINS5_IJSD_SD_SD_EEENS5_IJNSA_ILi0EEESU_SU_EEEEENS5_IJNS4_10UnderscoreESX_SX_EEEEENS4_28SM100_TMA_2SM_LOAD_MULTICASTENS4_14ComposedLayoutINS4_7SwizzleILi3ELi4ELi3EEENS4_18smem_ptr_flag_bitsILi8EEENSS_INS5_IJNSA_ILi8EEESG_EEENS5_IJSG_SD_EEEEEEEvNS4_8identityES10_S1A_vS1B_EENS_8epilogue10collective18CollectiveEpilogueINS1D_23Sm100TmaWarpSpecializedILi1ELi1ELi32ELb0ELb0EEEJNS5_IJSH_SH_SG_EEENS5_IJNSS_ISH_SD_EES1J_EEEaSJ_aSJ_NS1D_6fusion15FusionCallbacksIS1H_NS1L_17LinearCombinationIaiaiLNS_15FloatRoundStyleE2EEES1I_S1K_JEEENS4_5SM1004TMEM4LOAD26SM100_TMEM_LOAD_32dp32b32xENS4_13SM90_TMA_LOADENS11_INS12_ILi2ELi4ELi3EEES15_NSS_INS5_IJS16_SH_EEENS5_IJSH_SD_EEEEEEENS4_39AutoVectorizingCopyWithAssumedAlignmentILi128EEENS4_14SM90_TMA_STOREES20_S22_S22_EEEvvEEEEvNT_6ParamsE --------------------------
	.section	.nv.constant0._ZN7cutlass13device_kernelINS_4gemm6kernel13GemmUniversalIN4cute5tupleIJiiiiEEENS1_10collective13CollectiveMmaINS1_35MainloopSm100TmaUmmaWarpSpecializedILi18ELi2ELi4ENS5_IJNS4_1CILi4EEENSA_ILi2EEENSA_ILi1EEEEEEEENS5_IJNSA_ILi128EEENSA_ILi64EEESG_EEEaNS5_IJlSD_lEEEaSJ_NS4_8TiledMMAINS4_8MMA_AtomIJNS4_21SM100_MMA_S8_2x1SM_SSIaaiLi128ELi64ELNS4_4UMMA5MajorE0ELSO_0ELNSN_8SaturateE0EEEEEENS4_6LayoutINS5_IJSD_SD_SD_EEENS5_IJNSA_ILi0EEESU_SU_EEEEENS5_IJNS4_10UnderscoreESX_SX_EEEEENS4_28SM100_TMA_2SM_LOAD_MULTICASTENS4_14ComposedLayoutINS4_7SwizzleILi3ELi4ELi3EEENS4_18smem_ptr_flag_bitsILi8EEENSS_INS5_IJNSA_ILi8EEESG_EEENS5_IJSG_SD_EEEEEEEvNS4_8identityES10_S1A_vS1B_EENS_8epilogue10collective18CollectiveEpilogueINS1D_23Sm100TmaWarpSpecializedILi1ELi1ELi32ELb0ELb0EEEJNS5_IJSH_SH_SG_EEENS5_IJNSS_ISH_SD_EES1J_EEEaSJ_aSJ_NS1D_6fusion15FusionCallbacksIS1H_NS1L_17LinearCombinationIaiaiLNS_15FloatRoundStyleE2EEES1I_S1K_JEEENS4_5SM1004TMEM4LOAD26SM100_TMEM_LOAD_32dp32b32xENS4_13SM90_TMA_LOADENS11_INS12_ILi2ELi4ELi3EEES15_NSS_INS5_IJS16_SH_EEENS5_IJSH_SD_EEEEEEENS4_39AutoVectorizingCopyWithAssumedAlignmentILi128EEENS4_14SM90_TMA_STOREES20_S22_S22_EEEvvEEEEvNT_6ParamsE,"a",@progbits
	.sectionflags	@""
	.align	4
.nv.constant0._ZN7cutlass13device_kernelINS_4gemm6kernel13GemmUniversalIN4cute5tupleIJiiiiEEENS1_10collective13CollectiveMmaINS1_35MainloopSm100TmaUmmaWarpSpecializedILi18ELi2ELi4ENS5_IJNS4_1CILi4EEENSA_ILi2EEENSA_ILi1EEEEEEEENS5_IJNSA_ILi128EEENSA_ILi64EEESG_EEEaNS5_IJlSD_lEEEaSJ_NS4_8TiledMMAINS4_8MMA_AtomIJNS4_21SM100_MMA_S8_2x1SM_SSIaaiLi128ELi64ELNS4_4UMMA5MajorE0ELSO_0ELNSN_8SaturateE0EEEEEENS4_6LayoutINS5_IJSD_SD_SD_EEENS5_IJNSA_ILi0EEESU_SU_EEEEENS5_IJNS4_10UnderscoreESX_SX_EEEEENS4_28SM100_TMA_2SM_LOAD_MULTICASTENS4_14ComposedLayoutINS4_7SwizzleILi3ELi4ELi3EEENS4_18smem_ptr_flag_bitsILi8EEENSS_INS5_IJNSA_ILi8EEESG_EEENS5_IJSG_SD_EEEEEEEvNS4_8identityES10_S1A_vS1B_EENS_8epilogue10collective18CollectiveEpilogueINS1D_23Sm100TmaWarpSpecializedILi1ELi1ELi32ELb0ELb0EEEJNS5_IJSH_SH_SG_EEENS5_IJNSS_ISH_SD_EES1J_EEEaSJ_aSJ_NS1D_6fusion15FusionCallbacksIS1H_NS1L_17LinearCombinationIaiaiLNS_15FloatRoundStyleE2EEES1I_S1K_JEEENS4_5SM1004TMEM4LOAD26SM100_TMEM_LOAD_32dp32b32xENS4_13SM90_TMA_LOADENS11_INS12_ILi2ELi4ELi3EEES15_NSS_INS5_IJS16_SH_EEENS5_IJSH_SD_EEEEEEENS4_39AutoVectorizingCopyWithAssumedAlignmentILi128EEENS4_14SM90_TMA_STOREES20_S22_S22_EEEvvEEEEvNT_6ParamsE:
	.zero		2944


//--------------------- SYMBOLS --------------------------

	.type		.nv.reservedSmem.offset0,@object
	.size		.nv.reservedSmem.offset0,0x4
	.type		.nv.reservedSmem.cap,@object
	.size		.nv.reservedSmem.cap,0x4
	.type		__assertfail,@function
